def matmul_kernel(
    a_ptr,
    b_ptr,
    c_ptr,
    M,
    N,
    K,
    stride_am,
    stride_ak,
    stride_bk,
    stride_bn,
    stride_cm,
    stride_cn,
    BLOCK_M: tl.constexpr,
    BLOCK_N: tl.constexpr,
    BLOCK_K: tl.constexpr,
    GROUP_M: tl.constexpr,
):
    pid = tl.program_id(axis=0)
    num_pid_m = tl.cdiv(M, BLOCK_M)
    num_pid_n = tl.cdiv(N, BLOCK_N)
    num_pid_in_group = GROUP_M * num_pid_n
    group_id = pid // num_pid_in_group
    first_pid_m = group_id * GROUP_M
    group_size_m = min(num_pid_m - first_pid_m, GROUP_M)
    pid_m = first_pid_m + ((pid % num_pid_in_group) % group_size_m)
    pid_n = (pid % num_pid_in_group) // group_size_m

    offs_am = (pid_m * BLOCK_M + tl.arange(0, BLOCK_M)) % M
    offs_bn = (pid_n * BLOCK_N + tl.arange(0, BLOCK_N)) % N
    offs_k = tl.arange(0, BLOCK_K)
    a_ptrs = a_ptr + offs_am[:, None] * stride_am + offs_k[None, :] * stride_ak
    b_ptrs = b_ptr + offs_k[:, None] * stride_bk + offs_bn[None, :] * stride_bn

    acc = tl.zeros((BLOCK_M, BLOCK_N), dtype=tl.float32)
    for kk in range(0, tl.cdiv(K, BLOCK_K)):
        a = tl.load(a_ptrs, mask=offs_k[None, :] < K - kk * BLOCK_K, other=0.0)
        b = tl.load(b_ptrs, mask=offs_k[:, None] < K - kk * BLOCK_K, other=0.0)
        acc = tl.dot(a, b, acc)
        a_ptrs += BLOCK_K * stride_ak
        b_ptrs += BLOCK_K * stride_bk

    c = acc.to(c_ptr.dtype.element_ty)
    offs_cm = pid_m * BLOCK_M + tl.arange(0, BLOCK_M)
    offs_cn = pid_n * BLOCK_N + tl.arange(0, BLOCK_N)
    c_ptrs = c_ptr + offs_cm[:, None] * stride_cm + offs_cn[None, :] * stride_cn
    mask = (offs_cm[:, None] < M) & (offs_cn[None, :] < N)
    tl.store(c_ptrs, c, mask=mask)

# config = {"BLOCK_K": 64, "BLOCK_M": 64, "BLOCK_N": 32, "GROUP_M": 8, "arch": "sm_100", "dtype": "fp8e4m3", "num_ctas": 1, "num_stages": 2, "num_warps": 4}
# arch = sm_100


// ===== COMPILED SASS (sm_100a) =====

	.target	sm_100a

	.elftype	@"ET_EXEC"


//--------------------- .note.nv.tkinfo           --------------------------
	.section	.note.nv.tkinfo,"",@"SHT_NOTE"
	.sectionflags	@"SHF_NOTE_NV_TKINFO"
	.tkinfo
        /*0018*/ 	.word	0x00000081
        /*0030*/ 	.string	""
        /*0030*/ 	.string	"ptxas-blackwell"
        /*0030*/ 	.string	"Cuda compilation tools, release 12.9, V12.9.86"
        /*0030*/ 	.string	"Build cuda_12.9.r12.9/compiler.36037853_0"
        /*0030*/ 	.string	"-v  -suppress-debug-info  -lineinfo  -arch sm_100a "



//--------------------- .note.nv.cuver            --------------------------
	.section	.note.nv.cuver,"",@"SHT_NOTE"
	.sectionflags	@"SHF_NOTE_NV_CUVER"
        /*0018*/ 	.short	0x0001
        /*001a*/ 	.short	0x0064
        /*001c*/ 	.short	0x0001
        /*001e*/ 	.short	0x0000
        /*0020*/ 	.short	0x0001
        /*0022*/ 	.short	0x0000


//--------------------- .nv.info                  --------------------------
	.section	.nv.info,"",@"SHT_CUDA_INFO"
	.align	4


	//----- nvinfo : EIATTR_REGCOUNT
	.align		4
        /*0000*/ 	.byte	0x04, 0x2f
        /*0002*/ 	.short	(.L_4 - .L_3)
	.align		4
.L_3:
        /*0004*/ 	.word	index@(matmul_kernel)
        /*0008*/ 	.word	0x000000a7


	//----- nvinfo : EIATTR_FRAME_SIZE
	.align		4
.L_4:
        /*000c*/ 	.byte	0x04, 0x11
        /*000e*/ 	.short	(.L_6 - .L_5)
	.align		4
.L_5:
        /*0010*/ 	.word	index@($__internal_2_$__cuda_sm10x_tcgen05_guardrail_trap_unallocated_columns_being_dealloced)
        /*0014*/ 	.word	0x00000000


	//----- nvinfo : EIATTR_FRAME_SIZE
	.align		4
.L_6:
        /*0018*/ 	.byte	0x04, 0x11
        /*001a*/ 	.short	(.L_8 - .L_7)
	.align		4
.L_7:
        /*001c*/ 	.word	index@($__internal_1_$__cuda_sm10x_tcgen05_guardrail_trap_phase_invalid_during_alloc)
        /*0020*/ 	.word	0x00000000


	//----- nvinfo : EIATTR_FRAME_SIZE
	.align		4
.L_8:
        /*0024*/ 	.byte	0x04, 0x11
        /*0026*/ 	.short	(.L_10 - .L_9)
	.align		4
.L_9:
        /*0028*/ 	.word	index@($__internal_0_$__cuda_sm10x_tcgen05_guardrail_trap_col_being_dealloced_not_returned_by_alloc)
        /*002c*/ 	.word	0x00000000


	//----- nvinfo : EIATTR_FRAME_SIZE
	.align		4
.L_10:
        /*0030*/ 	.byte	0x04, 0x11
        /*0032*/ 	.short	(.L_12 - .L_11)
	.align		4
.L_11:
        /*0034*/ 	.word	index@(matmul_kernel)
        /*0038*/ 	.word	0x00000000


	//----- nvinfo : EIATTR_MIN_STACK_SIZE
	.align		4
.L_12:
        /*003c*/ 	.byte	0x04, 0x12
        /*003e*/ 	.short	(.L_14 - .L_13)
	.align		4
.L_13:
        /*0040*/ 	.word	index@(matmul_kernel)
        /*0044*/ 	.word	0x00000000
.L_14:


//--------------------- .nv.info.matmul_kernel    --------------------------
	.section	.nv.info.matmul_kernel,"",@"SHT_CUDA_INFO"
	.sectionflags	@""
	.align	4


	//----- nvinfo : EIATTR_CUDA_API_VERSION
	.align		4
        /*0000*/ 	.byte	0x04, 0x37
        /*0002*/ 	.short	(.L_16 - .L_15)
.L_15:
        /*0004*/ 	.word	0x00000081


	//----- nvinfo : EIATTR_KPARAM_INFO
	.align		4
.L_16:
        /*0008*/ 	.byte	0x04, 0x17
        /*000a*/ 	.short	(.L_18 - .L_17)
.L_17:
        /*000c*/ 	.word	0x00000000
        /*0010*/ 	.short	0x000d
        /*0012*/ 	.short	0x0048
        /*0014*/ 	.byte	0x00, 0xf4, 0x21, 0x00


	//----- nvinfo : EIATTR_KPARAM_INFO
	.align		4
.L_18:
        /*0018*/ 	.byte	0x04, 0x17
        /*001a*/ 	.short	(.L_20 - .L_19)
.L_19:
        /*001c*/ 	.word	0x00000000
        /*0020*/ 	.short	0x000c
        /*0022*/ 	.short	0x0040
        /*0024*/ 	.byte	0x00, 0xf4, 0x21, 0x00


	//----- nvinfo : EIATTR_KPARAM_INFO
	.align		4
.L_20:
        /*0028*/ 	.byte	0x04, 0x17
        /*002a*/ 	.short	(.L_22 - .L_21)
.L_21:
        /*002c*/ 	.word	0x00000000
        /*0030*/ 	.short	0x000b
        /*0032*/ 	.short	0x0038
        /*0034*/ 	.byte	0x00, 0xf0, 0x11, 0x00


	//----- nvinfo : EIATTR_KPARAM_INFO
	.align		4
.L_22:
        /*0038*/ 	.byte	0x04, 0x17
        /*003a*/ 	.short	(.L_24 - .L_23)
.L_23:
        /*003c*/ 	.word	0x00000000
        /*0040*/ 	.short	0x000a
        /*0042*/ 	.short	0x0034
        /*0044*/ 	.byte	0x00, 0xf0, 0x11, 0x00


	//----- nvinfo : EIATTR_KPARAM_INFO
	.align		4
.L_24:
        /*0048*/ 	.byte	0x04, 0x17
        /*004a*/ 	.short	(.L_26 - .L_25)
.L_25:
        /*004c*/ 	.word	0x00000000
        /*0050*/ 	.short	0x0009
        /*0052*/ 	.short	0x0030
        /*0054*/ 	.byte	0x00, 0xf0, 0x11, 0x00


	//----- nvinfo : EIATTR_KPARAM_INFO
	.align		4
.L_26:
        /*0058*/ 	.byte	0x04, 0x17
        /*005a*/ 	.short	(.L_28 - .L_27)
.L_27:
        /*005c*/ 	.word	0x00000000
        /*0060*/ 	.short	0x0008
        /*0062*/ 	.short	0x002c
        /*0064*/ 	.byte	0x00, 0xf0, 0x11, 0x00


	//----- nvinfo : EIATTR_KPARAM_INFO
	.align		4
.L_28:
        /*0068*/ 	.byte	0x04, 0x17
        /*006a*/ 	.short	(.L_30 - .L_29)
.L_29:
        /*006c*/ 	.word	0x00000000
        /*0070*/ 	.short	0x0007
        /*0072*/ 	.short	0x0028
        /*0074*/ 	.byte	0x00, 0xf0, 0x11, 0x00


	//----- nvinfo : EIATTR_KPARAM_INFO
	.align		4
.L_30:
        /*0078*/ 	.byte	0x04, 0x17
        /*007a*/ 	.short	(.L_32 - .L_31)
.L_31:
        /*007c*/ 	.word	0x00000000
        /*0080*/ 	.short	0x0006
        /*0082*/ 	.short	0x0024
        /*0084*/ 	.byte	0x00, 0xf0, 0x11, 0x00


	//----- nvinfo : EIATTR_KPARAM_INFO
	.align		4
.L_32:
        /*0088*/ 	.byte	0x04, 0x17
        /*008a*/ 	.short	(.L_34 - .L_33)
.L_33:
        /*008c*/ 	.word	0x00000000
        /*0090*/ 	.short	0x0005
        /*0092*/ 	.short	0x0020
        /*0094*/ 	.byte	0x00, 0xf0, 0x11, 0x00


	//----- nvinfo : EIATTR_KPARAM_INFO
	.align		4
.L_34:
        /*0098*/ 	.byte	0x04, 0x17
        /*009a*/ 	.short	(.L_36 - .L_35)
.L_35:
        /*009c*/ 	.word	0x00000000
        /*00a0*/ 	.short	0x0004
        /*00a2*/ 	.short	0x001c
        /*00a4*/ 	.byte	0x00, 0xf0, 0x11, 0x00


	//----- nvinfo : EIATTR_KPARAM_INFO
	.align		4
.L_36:
        /*00a8*/ 	.byte	0x04, 0x17
        /*00aa*/ 	.short	(.L_38 - .L_37)
.L_37:
        /*00ac*/ 	.word	0x00000000
        /*00b0*/ 	.short	0x0003
        /*00b2*/ 	.short	0x0018
        /*00b4*/ 	.byte	0x00, 0xf0, 0x11, 0x00


	//----- nvinfo : EIATTR_KPARAM_INFO
	.align		4
.L_38:
        /*00b8*/ 	.byte	0x04, 0x17
        /*00ba*/ 	.short	(.L_40 - .L_39)
.L_39:
        /*00bc*/ 	.word	0x00000000
        /*00c0*/ 	.short	0x0002
        /*00c2*/ 	.short	0x0010
        /*00c4*/ 	.byte	0x00, 0xf4, 0x21, 0x00


	//----- nvinfo : EIATTR_KPARAM_INFO
	.align		4
.L_40:
        /*00c8*/ 	.byte	0x04, 0x17
        /*00ca*/ 	.short	(.L_42 - .L_41)
.L_41:
        /*00cc*/ 	.word	0x00000000
        /*00d0*/ 	.short	0x0001
        /*00d2*/ 	.short	0x0008
        /*00d4*/ 	.byte	0x00, 0xf4, 0x21, 0x00


	//----- nvinfo : EIATTR_KPARAM_INFO
	.align		4
.L_42:
        /*00d8*/ 	.byte	0x04, 0x17
        /*00da*/ 	.short	(.L_44 - .L_43)
.L_43:
        /*00dc*/ 	.word	0x00000000
        /*00e0*/ 	.short	0x0000
        /*00e2*/ 	.short	0x0000
        /*00e4*/ 	.byte	0x00, 0xf4, 0x21, 0x00


	//----- nvinfo : EIATTR_AT_ENTRY_FRAGMENTS
	.align		4
.L_44:
        /*00e8*/ 	.byte	0x04, 0x4f
        /*00ea*/ 	.short	(.L_46 - .L_45)


	//   ....[0]....
.L_45:
        /*00ec*/ 	.word	0x00000004


	//----- nvinfo : EIATTR_RESERVED_SMEM_USED
	.align		4
.L_46:
        /*00f0*/ 	.byte	0x01, 0x41
	.zero		2


	//----- nvinfo : EIATTR_SPARSE_MMA_MASK
	.align		4
        /*00f4*/ 	.byte	0x03, 0x50
        /*00f6*/ 	.short	0x0000


	//----- nvinfo : EIATTR_TCGEN05_1CTA_USED
	.align		4
        /*00f8*/ 	.byte	0x01, 0x51
	.zero		2


	//----- nvinfo : EIATTR_MAXREG_COUNT
	.align		4
        /*00fc*/ 	.byte	0x03, 0x1b
        /*00fe*/ 	.short	0x00ff


	//----- nvinfo : EIATTR_NUM_BARRIERS
	.align		4
        /*0100*/ 	.byte	0x02, 0x4c
        /*0102*/ 	.byte	0x01
	.zero		1


	//----- nvinfo : EIATTR_INT_WARP_WIDE_INSTR_OFFSETS
	.align		4
        /*0104*/ 	.byte	0x04, 0x31
        /*0106*/ 	.short	(.L_48 - .L_47)


	//   ....[0]....
.L_47:
        /*0108*/ 	.word	0x00000cd0


	//   ....[1]....
        /*010c*/ 	.word	0x00000ce0


	//   ....[2]....
        /*0110*/ 	.word	0x00002de0


	//   ....[3]....
        /*0114*/ 	.word	0x00005cc0


	//   ....[4]....
        /*0118*/ 	.word	0x00005d10


	//----- nvinfo : EIATTR_COOP_GROUP_MASK_REGIDS
	.align		4
.L_48:
        /*011c*/ 	.byte	0x04, 0x29
        /*011e*/ 	.short	(.L_50 - .L_49)


	//   ....[0]....
.L_49:
        /*0120*/ 	.word	0xffffffff


	//   ....[1]....
        /*0124*/ 	.word	0xffffffff


	//   ....[2]....
        /*0128*/ 	.word	0xffffffff


	//   ....[3]....
        /*012c*/ 	.word	0xffffffff


	//----- nvinfo : EIATTR_COOP_GROUP_INSTR_OFFSETS
	.align		4
.L_50:
        /*0130*/ 	.byte	0x04, 0x28
        /*0132*/ 	.short	(.L_52 - .L_51)


	//   ....[0]....
.L_51:
        /*0134*/ 	.word	0x00000070


	//   ....[1]....
        /*0138*/ 	.word	0x00000320


	//   ....[2]....
        /*013c*/ 	.word	0x00005b60


	//   ....[3]....
        /*0140*/ 	.word	0x00005dc0


	//----- nvinfo : EIATTR_VRC_CTA_INIT_COUNT
	.align		4
.L_52:
        /*0144*/ 	.byte	0x02, 0x4a
        /*0146*/ 	.byte	0x80
	.zero		1


	//----- nvinfo : EIATTR_MBARRIER_INSTR_OFFSETS
	.align		4
        /*0148*/ 	.byte	0x04, 0x39
        /*014a*/ 	.short	(.L_54 - .L_53)


	//   ....[0]....
.L_53:
        /*014c*/ 	.word	0x00000e70
        /*0150*/ 	.word	0x000000ff
        /*0154*/ 	.word	0x00000000
        /*0158*/ 	.short	0x0100
        /*015a*/ 	.byte	0x0a
	.zero		1


	//   ....[1]....
        /*015c*/ 	.word	0x00002e30
        /*0160*/ 	.word	0x000000ff
        /*0164*/ 	.word	0x00003008
        /*0168*/ 	.short	0x0100
        /*016a*/ 	.byte	0x0d
	.zero		1


	//   ....[2]....
        /*016c*/ 	.word	0x00003b40
        /*0170*/ 	.word	0x000000ff
        /*0174*/ 	.word	0x00000000
        /*0178*/ 	.short	0x010a
        /*017a*/ 	.byte	0x0a
	.zero		1


	//   ....[3]....
        /*017c*/ 	.word	0x00005040
        /*0180*/ 	.word	0x000000ff
        /*0184*/ 	.word	0x00000000
        /*0188*/ 	.short	0x010a
        /*018a*/ 	.byte	0x0a
	.zero		1


	//   ....[4]....
        /*018c*/ 	.word	0x00005160
        /*0190*/ 	.word	0x000000ff
        /*0194*/ 	.word	0x00003000
        /*0198*/ 	.short	0x0108
        /*019a*/ 	.byte	0x0d
	.zero		1


	//   ....[5]....
        /*019c*/ 	.word	0x000051e0
        /*01a0*/ 	.word	0x000000ff
        /*01a4*/ 	.word	0x00003008
        /*01a8*/ 	.short	0x0108
        /*01aa*/ 	.byte	0x0d
	.zero		1


	//   ....[6]....
        /*01ac*/ 	.word	0x00005de0
        /*01b0*/ 	.word	0x000000ff
        /*01b4*/ 	.word	0x00000000
        /*01b8*/ 	.short	0x010a
        /*01ba*/ 	.byte	0x0a
	.zero		1


	//   ....[7]....
        /*01bc*/ 	.word	0x00005e10
        /*01c0*/ 	.word	0x000000ff
        /*01c4*/ 	.word	0x00000000
        /*01c8*/ 	.short	0x010a
        /*01ca*/ 	.byte	0x0a
	.zero		1


	//----- nvinfo : EIATTR_NUM_MBARRIERS
	.align		4
.L_54:
        /*01cc*/ 	.byte	0x03, 0x38
        /*01ce*/ 	.short	0x0002


	//----- nvinfo : EIATTR_EXIT_INSTR_OFFSETS
	.align		4
        /*01d0*/ 	.byte	0x04, 0x1c
        /*01d2*/ 	.short	(.L_56 - .L_55)


	//   ....[0]....
.L_55:
        /*01d4*/ 	.word	0x00005dd0


	//----- nvinfo : EIATTR_REQNTID
	.align		4
.L_56:
        /*01d8*/ 	.byte	0x04, 0x10
        /*01da*/ 	.short	(.L_58 - .L_57)
.L_57:
        /*01dc*/ 	.word	0x00000080
        /*01e0*/ 	.word	0x00000001
        /*01e4*/ 	.word	0x00000001


	//----- nvinfo : EIATTR_CRS_STACK_SIZE
	.align		4
.L_58:
        /*01e8*/ 	.byte	0x04, 0x1e
        /*01ea*/ 	.short	(.L_60 - .L_59)
.L_59:
        /*01ec*/ 	.word	0x00000000


	//----- nvinfo : EIATTR_CBANK_PARAM_SIZE
	.align		4
.L_60:
        /*01f0*/ 	.byte	0x03, 0x19
        /*01f2*/ 	.short	0x0050


	//----- nvinfo : EIATTR_PARAM_CBANK
	.align		4
        /*01f4*/ 	.byte	0x04, 0x0a
        /*01f6*/ 	.short	(.L_62 - .L_61)
	.align		4
.L_61:
        /*01f8*/ 	.word	index@(.nv.constant0.matmul_kernel)
        /*01fc*/ 	.short	0x0380
        /*01fe*/ 	.short	0x0050


	//----- nvinfo : EIATTR_SW_WAR
	.align		4
.L_62:
        /*0200*/ 	.byte	0x04, 0x36
        /*0202*/ 	.short	(.L_64 - .L_63)
.L_63:
        /*0204*/ 	.word	0x00000008
.L_64:


//--------------------- .nv.compat                --------------------------
	.section	.nv.compat,"",@"SHT_CUDA_COMPAT_INFO"
	.align	4
        /*0000*/ 	.byte	0x02, 0x02, 0x02, 0x00, 0x02, 0x05, 0x05, 0x00, 0x02, 0x03, 0x00, 0x00, 0x02, 0x06, 0x01, 0x00


//--------------------- .nv.callgraph             --------------------------
	.section	.nv.callgraph,"",@"SHT_CUDA_CALLGRAPH"
	.align	4
	.sectionentsize	8
	.align		4
        /*0000*/ 	.word	0x00000000
	.align		4
        /*0004*/ 	.word	0xffffffff
	.align		4
        /*0008*/ 	.word	0x00000000
	.align		4
        /*000c*/ 	.word	0xfffffffe
	.align		4
        /*0010*/ 	.word	0x00000000
	.align		4
        /*0014*/ 	.word	0xfffffffd
	.align		4
        /*0018*/ 	.word	0x00000000
	.align		4
        /*001c*/ 	.word	0xfffffffc


//--------------------- .text.matmul_kernel       --------------------------
	.section	.text.matmul_kernel,"ax",@progbits
	.align	128
        .global         matmul_kernel
        .type           matmul_kernel,@function
        .size           matmul_kernel,(.L_x_20 - matmul_kernel)
        .other          matmul_kernel,@"STO_CUDA_ENTRY STV_DEFAULT"
matmul_kernel:
.text.matmul_kernel:
[----:B------:R-:W0:Y:S01]  /*0000*/  LDC R1, c[0x0][0x37c] ;  /* 0x0000df00ff017b82 */ /* 0x000e220000000800 */
[----:B------:R-:W1:Y:S01]  /*0010*/  S2R R0, SR_TID.X ;  /* 0x0000000000007919 */ /* 0x000e620000002100 */
[----:B------:R-:W2:Y:S01]  /*0020*/  LDCU.64 UR26, c[0x0][0x358] ;  /* 0x00006b00ff1a77ac */ /* 0x000ea20008000a00 */
[----:B-1----:R-:W-:-:S13]  /*0030*/  ISETP.GE.U32.AND P0, PT, R0, 0x20, PT ;  /* 0x000000200000780c */ /* 0x002fda0003f06070 */
[----:B------:R-:W-:Y:S02]  /*0040*/  VOTEU.ANY UP0, P0 ;  /* 0x0000000000ff7886 */ /* 0x000fe40000000100 */
[----:B0-2---:R-:W-:Y:S05]  /*0050*/  BRA.U UP0, `(.L_x_0) ;  /* 0x0000000100b47547 */ /* 0x005fea000b800000 */
[----:B------:R-:W0:Y:S01]  /*0060*/  S2UR UR6, SR_CgaCtaId ;  /* 0x00000000000679c3 */ /* 0x000e220000008800 */
[----:B------:R-:W-:Y:S01]  /*0070*/  NOP ;  /* 0x0000000000007918 */ /* 0x000fe20000000000 */
[----:B------:R-:W-:Y:S02]  /*0080*/  UMOV UR4, 0x40 ;  /* 0x0000004000047882 */ /* 0x000fe40000000000 */
[----:B0-----:R-:W-:-:S09]  /*0090*/  ULEA UR4, UR6, UR4, 0x18 ;  /* 0x0000000406047291 */ /* 0x001fd2000f8ec0ff */
[----:B------:R-:W0:Y:S01]  /*00a0*/  LDS.U8 R2, [UR4] ;  /* 0x00000004ff027984 */ /* 0x000e220008000000 */
[----:B------:R-:W-:Y:S02]  /*00b0*/  UMOV UR4, 0x400 ;  /* 0x0000040000047882 */ /* 0x000fe40000000000 */
[----:B------:R-:W-:Y:S01]  /*00c0*/  ULEA UR4, UR6, UR4, 0x18 ;  /* 0x0000000406047291 */ /* 0x000fe2000f8ec0ff */
[----:B0-----:R-:W-:-:S13]  /*00d0*/  ISETP.NE.AND P0, PT, R2, RZ, PT ;  /* 0x000000ff0200720c */ /* 0x001fda0003f05270 */
[----:B------:R-:W-:Y:S05]  /*00e0*/  @P0 BRA `(.L_x_1) ;  /* 0x0000000000780947 */ /* 0x000fea0003800000 */
[----:B------:R-:W-:-:S13]  /*00f0*/  ELECT P0, URZ, PT ;  /* 0x0000000000ff782f */ /* 0x000fda0003800000 */
[----:B------:R-:W-:Y:S05]  /*0100*/  @!P0 BRA `(.L_x_2) ;  /* 0x0000000000808947 */ /* 0x000fea0003800000 */
[----:B------:R-:W-:Y:S01]  /*0110*/  UMOV UR5, 0x1 ;  /* 0x0000000100057882 */ /* 0x000fe20000000000 */
[----:B------:R-:W-:-:S04]  /*0120*/  IMAD.MOV.U32 R5, RZ, RZ, 0x1 ;  /* 0x00000001ff057424 */ /* 0x000fc800078e00ff */
[----:B------:R-:W-:Y:S04]  /*0130*/  DEPBAR.LE SB0, 0x36 ;  /* 0x00008d800000791a */ /* 0x000fe80000000000 */
[----:B------:R-:W0:Y:S02]  /*0140*/  UTCATOMSWS.FIND_AND_SET.ALIGN UP1, UR5, UR5 ;  /* 0x00000005000575e3 */ /* 0x000e240008020800 */
[----:B0-----:R-:W-:-:S04]  /*0150*/  PLOP3.LUT P0, PT, PT, PT, UP1, 0x80, 0x8 ;  /* 0x000000000008781c */ /* 0x001fc80003f0f018 */
[----:B------:R-:W-:-:S04]  /*0160*/  SEL R2, RZ, 0xffffffff, !P0 ;  /* 0xffffffffff027807 */ /* 0x000fc80004000000 */
[----:B------:R-:W-:Y:S01]  /*0170*/  ISETP.NE.AND P0, PT, R2, RZ, PT ;  /* 0x000000ff0200720c */ /* 0x000fe20003f05270 */
[----:B------:R-:W-:-:S12]  /*0180*/  IMAD.U32 R2, RZ, RZ, UR5 ;  /* 0x00000005ff027e24 */ /* 0x000fd8000f8e00ff */
[----:B------:R-:W-:Y:S05]  /*0190*/  @P0 BRA `(.L_x_3) ;  /* 0x0000000000240947 */ /* 0x000fea0003800000 */
.L_x_4:
[----:B------:R-:W-:Y:S05]  /*01a0*/  NANOSLEEP 0x64 ;  /* 0x000000640000795d */ /* 0x000fea0003800000 */
[----:B------:R-:W-:-:S05]  /*01b0*/  UMOV UR5, 0x1 ;  /* 0x0000000100057882 */ /* 0x000fca0000000000 */
[----:B------:R-:W-:Y:S04]  /*01c0*/  DEPBAR.LE SB0, 0x36 ;  /* 0x00008d800000791a */ /* 0x000fe80000000000 */
[----:B------:R-:W0:Y:S02]  /*01d0*/  UTCATOMSWS.FIND_AND_SET.ALIGN UP1, UR5, UR5 ;  /* 0x00000005000575e3 */ /* 0x000e240008020800 */
[----:B0-----:R-:W-:-:S04]  /*01e0*/  PLOP3.LUT P0, PT, PT, PT, UP1, 0x80, 0x8 ;  /* 0x000000000008781c */ /* 0x001fc80003f0f018 */
[----:B------:R-:W-:-:S04]  /*01f0*/  SEL R2, RZ, 0xffffffff, !P0 ;  /* 0xffffffffff027807 */ /* 0x000fc80004000000 */
[----:B------:R-:W-:Y:S01]  /*0200*/  ISETP.NE.AND P0, PT, R2, RZ, PT ;  /* 0x000000ff0200720c */ /* 0x000fe20003f05270 */
[----:B------:R-:W-:-:S12]  /*0210*/  IMAD.U32 R2, RZ, RZ, UR5 ;  /* 0x00000005ff027e24 */ /* 0x000fd8000f8e00ff */
[----:B------:R-:W-:Y:S05]  /*0220*/  @!P0 BRA `(.L_x_4) ;  /* 0xfffffffc00dc8947 */ /* 0x000fea000383ffff */
.L_x_3:
[C---:B------:R-:W-:Y:S01]  /*0230*/  VIADD R4, R2.reuse, 0x10 ;  /* 0x0000001002047836 */ /* 0x040fe20000000000 */
[----:B------:R-:W-:Y:S01]  /*0240*/  UMOV UR5, 0x50 ;  /* 0x0000005000057882 */ /* 0x000fe20000000000 */
[C---:B------:R-:W-:Y:S01]  /*0250*/  SHF.L.U32 R3, R5.reuse, R2, RZ ;  /* 0x0000000205037219 */ /* 0x040fe200000006ff */
[----:B------:R-:W-:Y:S01]  /*0260*/  ULEA UR5, UR6, UR5, 0x18 ;  /* 0x0000000506057291 */ /* 0x000fe2000f8ec0ff */
[----:B------:R-:W-:Y:S01]  /*0270*/  IMAD.SHL.U32 R2, R2, 0x20, RZ ;  /* 0x0000002002027824 */ /* 0x000fe200078e00ff */
[----:B------:R-:W-:-:S04]  /*0280*/  SHF.L.U32 R4, R5, R4, RZ ;  /* 0x0000000405047219 */ /* 0x000fc800000006ff */
[----:B------:R-:W-:-:S05]  /*0290*/  LOP3.LUT R3, R4, R3, RZ, 0xfc, !PT ;  /* 0x0000000304037212 */ /* 0x000fca00078efcff */
[----:B------:R0:W-:Y:S04]  /*02a0*/  ATOMS.OR RZ, [UR5], R3 ;  /* 0x00000003ffff798c */ /* 0x0001e8000b000005 */
[----:B------:R0:W-:Y:S01]  /*02b0*/  STS [UR4], R2 ;  /* 0x00000002ff007988 */ /* 0x0001e20008000804 */
[----:B------:R-:W-:Y:S05]  /*02c0*/  BRA `(.L_x_2) ;  /* 0x0000000000107947 */ /* 0x000fea0003800000 */
.L_x_1:
[----:B------:R-:W-:-:S05]  /*02d0*/  IMAD.MOV.U32 R2, RZ, RZ, -0x1 ;  /* 0xffffffffff027424 */ /* 0x000fca00078e00ff */
[----:B------:R0:W-:Y:S02]  /*02e0*/  STS [UR4], R2 ;  /* 0x00000002ff007988 */ /* 0x0001e40008000804 */
[----:B0-----:R-:W-:-:S07]  /*02f0*/  MOV R2, 0x310 ;  /* 0x0000031000027802 */ /* 0x001fce0000000f00 */
[----:B------:R-:W-:Y:S05]  /*0300*/  CALL.REL.NOINC `($__internal_1_$__cuda_sm10x_tcgen05_guardrail_trap_phase_invalid_during_alloc) ;  /* 0x0000005800d87944 */ /* 0x000fea0003c00000 */
.L_x_2:
[----:B------:R-:W-:Y:S05]  /*0310*/  WARPSYNC.ALL ;  /* 0x0000000000007948 */ /* 0x000fea0003800000 */
[----:B------:R-:W-:Y:S01]  /*0320*/  NOP ;  /* 0x0000000000007918 */ /* 0x000fe20000000000 */
.L_x_0:
[----:B------:R-:W1:Y:S01]  /*0330*/  LDC.64 R6, c[0x0][0x398] ;  /* 0x0000e600ff067b82 */ /* 0x000e620000000a00 */
[----:B------:R-:W2:Y:S01]  /*0340*/  S2R R9, SR_CTAID.X ;  /* 0x0000000000097919 */ /* 0x000ea20000002500 */
[----:B------:R-:W-:Y:S01]  /*0350*/  LOP3.LUT R65, R0, 0x3f, RZ, 0xc0, !PT ;  /* 0x0000003f00417812 */ /* 0x000fe200078ec0ff */
[----:B------:R-:W-:Y:S01]  /*0360*/  UMOV UR13, 0x400 ;  /* 0x00000400000d7882 */ /* 0x000fe20000000000 */
[----:B------:R-:W3:Y:S01]  /*0370*/  LDCU.64 UR20, c[0x0][0x3a8] ;  /* 0x00007500ff1477ac */ /* 0x000ee20008000a00 */
[----:B------:R-:W-:Y:S02]  /*0380*/  PRMT R143, RZ, 0x7610, R143 ;  /* 0x00007610ff8f7816 */ /* 0x000fe4000000008f */
[----:B------:R-:W-:Y:S01]  /*0390*/  PRMT R145, RZ, 0x7610, R145 ;  /* 0x00007610ff917816 */ /* 0x000fe20000000091 */
[----:B------:R-:W4:Y:S01]  /*03a0*/  S2UR UR5, SR_CgaCtaId ;  /* 0x00000000000579c3 */ /* 0x000f220000008800 */
[----:B------:R-:W5:Y:S01]  /*03b0*/  LDCU UR30, c[0x0][0x3a0] ;  /* 0x00007400ff1e77ac */ /* 0x000f620008000800 */
[----:B------:R-:W0:Y:S01]  /*03c0*/  LDCU UR8, c[0x0][0x3a4] ;  /* 0x00007480ff0877ac */ /* 0x000e220008000800 */
[----:B------:R-:W0:Y:S01]  /*03d0*/  LDCU.128 UR16, c[0x0][0x380] ;  /* 0x00007000ff1077ac */ /* 0x000e220008000c00 */
[----:B------:R-:W-:Y:S01]  /*03e0*/  UMOV UR6, 0x1 ;  /* 0x0000000100067882 */ /* 0x000fe20000000000 */
[----:B---3--:R-:W-:-:S02]  /*03f0*/  IMAD.U32 R64, RZ, RZ, UR20 ;  /* 0x00000014ff407e24 */ /* 0x008fc4000f8e00ff */
[----:B01----:R-:W-:Y:S01]  /*0400*/  VIADD R2, R7, 0x1f ;  /* 0x0000001f07027836 */ /* 0x003fe20000000000 */
[----:B------:R-:W-:Y:S01]  /*0410*/  BAR.SYNC.DEFER_BLOCKING 0x0 ;  /* 0x0000000000007b1d */ /* 0x000fe20000010000 */
[----:B------:R-:W-:Y:S01]  /*0420*/  ISETP.NE.AND P5, PT, R6, RZ, PT ;  /* 0x000000ff0600720c */ /* 0x000fe20003fa5270 */
[----:B-----5:R-:W-:Y:S02]  /*0430*/  UIADD3 UR32, UPT, UPT, UR30, 0x3f, URZ ;  /* 0x0000003f1e207890 */ /* 0x020fe4000fffe0ff */
[----:B------:R-:W-:Y:S02]  /*0440*/  SHF.R.S32.HI R3, RZ, 0x1f, R2 ;  /* 0x0000001fff037819 */ /* 0x000fe40000011402 */
[----:B------:R-:W-:Y:S02]  /*0450*/  UISETP.GT.AND UP1, UPT, UR32, 0x3f, UPT ;  /* 0x0000003f2000788c */ /* 0x000fe4000bf24270 */
[----:B------:R-:W-:Y:S01]  /*0460*/  LEA.HI R3, R3, R2, RZ, 0x5 ;  /* 0x0000000203037211 */ /* 0x000fe200078f28ff */
[----:B----4-:R-:W-:Y:S01]  /*0470*/  ULEA UR13, UR5, UR13, 0x18 ;  /* 0x0000000d050d7291 */ /* 0x010fe2000f8ec0ff */
[----:B--2---:R-:W-:-:S02]  /*0480*/  IABS R10, R9 ;  /* 0x00000009000a7213 */ /* 0x004fc40000000000 */
[----:B------:R-:W-:Y:S01]  /*0490*/  SHF.R.S32.HI R3, RZ, 0x5, R3 ;  /* 0x00000005ff037819 */ /* 0x000fe20000011403 */
[----:B------:R-:W-:Y:S01]  /*04a0*/  UIADD3 UR10, UPT, UPT, UR13, 0x3000, URZ ;  /* 0x000030000d0a7890 */ /* 0x000fe2000fffe0ff */
[----:B------:R-:W-:-:S03]  /*04b0*/  PLOP3.LUT P4, PT, PT, PT, UP1, 0x80, 0x8 ;  /* 0x000000000008781c */ /* 0x000fc60003f8f018 */
[----:B------:R-:W-:-:S05]  /*04c0*/  IMAD.SHL.U32 R4, R3, 0x8, RZ ;  /* 0x0000000803047824 */ /* 0x000fca00078e00ff */
[-C--:B------:R-:W-:Y:S02]  /*04d0*/  IABS R11, R4.reuse ;  /* 0x00000004000b7213 */ /* 0x080fe40000000000 */
[----:B------:R-:W-:Y:S02]  /*04e0*/  IABS R12, R4 ;  /* 0x00000004000c7213 */ /* 0x000fe40000000000 */
[----:B------:R-:W0:Y:S08]  /*04f0*/  I2F.RP R5, R11 ;  /* 0x0000000b00057306 */ /* 0x000e300000209400 */
[----:B0-----:R-:W0:Y:S02]  /*0500*/  MUFU.RCP R5, R5 ;  /* 0x0000000500057308 */ /* 0x001e240000001000 */
[----:B0-----:R-:W-:-:S02]  /*0510*/  VIADD R2, R5, 0xffffffe ;  /* 0x0ffffffe05027836 */ /* 0x001fc40000000000 */
[----:B------:R-:W-:-:S04]  /*0520*/  IMAD.MOV R5, RZ, RZ, -R12 ;  /* 0x000000ffff057224 */ /* 0x000fc800078e0a0c */
[----:B------:R0:W1:Y:S02]  /*0530*/  F2I.FTZ.U32.TRUNC.NTZ R3, R2 ;  /* 0x0000000200037305 */ /* 0x000064000021f000 */
[----:B0-----:R-:W-:Y:S02]  /*0540*/  IMAD.MOV.U32 R2, RZ, RZ, RZ ;  /* 0x000000ffff027224 */ /* 0x001fe400078e00ff */
[----:B-1----:R-:W-:-:S04]  /*0550*/  IMAD.MOV R8, RZ, RZ, -R3 ;  /* 0x000000ffff087224 */ /* 0x002fc800078e0a03 */
[----:B------:R-:W-:Y:S02]  /*0560*/  IMAD R13, R8, R11, RZ ;  /* 0x0000000b080d7224 */ /* 0x000fe400078e02ff */
[----:B------:R-:W-:Y:S02]  /*0570*/  IMAD.MOV.U32 R8, RZ, RZ, R10 ;  /* 0x000000ffff087224 */ /* 0x000fe400078e000a */
[----:B------:R-:W-:-:S06]  /*0580*/  IMAD.HI.U32 R3, R3, R13, R2 ;  /* 0x0000000d03037227 */ /* 0x000fcc00078e0002 */
[----:B------:R-:W-:-:S04]  /*0590*/  IMAD.HI.U32 R3, R3, R8, RZ ;  /* 0x0000000803037227 */ /* 0x000fc800078e00ff */
[----:B------:R-:W-:-:S05]  /*05a0*/  IMAD R2, R3, R5, R8 ;  /* 0x0000000503027224 */ /* 0x000fca00078e0208 */
[----:B------:R-:W-:-:S13]  /*05b0*/  ISETP.GT.U32.AND P1, PT, R11, R2, PT ;  /* 0x000000020b00720c */ /* 0x000fda0003f24070 */
[----:B------:R-:W-:Y:S02]  /*05c0*/  @!P1 IMAD.IADD R2, R2, 0x1, -R11 ;  /* 0x0000000102029824 */ /* 0x000fe400078e0a0b */
[----:B------:R-:W-:Y:S01]  /*05d0*/  @!P1 VIADD R3, R3, 0x1 ;  /* 0x0000000103039836 */ /* 0x000fe20000000000 */
[----:B------:R-:W-:Y:S02]  /*05e0*/  ISETP.NE.AND P1, PT, R4, RZ, PT ;  /* 0x000000ff0400720c */ /* 0x000fe40003f25270 */
[----:B------:R-:W-:Y:S02]  /*05f0*/  ISETP.GE.U32.AND P0, PT, R2, R11, PT ;  /* 0x0000000b0200720c */ /* 0x000fe40003f06070 */
[----:B------:R-:W-:-:S04]  /*0600*/  LOP3.LUT R2, R9, R4, RZ, 0x3c, !PT ;  /* 0x0000000409027212 */ /* 0x000fc800078e3cff */
[----:B------:R-:W-:Y:S01]  /*0610*/  ISETP.GE.AND P2, PT, R2, RZ, PT ;  /* 0x000000ff0200720c */ /* 0x000fe20003f46270 */
[----:B------:R-:W-:-:S06]  /*0620*/  VIADD R2, R6, 0x3f ;  /* 0x0000003f06027836 */ /* 0x000fcc0000000000 */
[----:B------:R-:W-:-:S04]  /*0630*/  @P0 VIADD R3, R3, 0x1 ;  /* 0x0000000103030836 */ /* 0x000fc80000000000 */
[----:B------:R-:W-:Y:S01]  /*0640*/  IMAD.MOV.U32 R5, RZ, RZ, R3 ;  /* 0x000000ffff057224 */ /* 0x000fe200078e0003 */
[----:B------:R-:W-:-:S03]  /*0650*/  SHF.R.S32.HI R3, RZ, 0x1f, R2 ;  /* 0x0000001fff037819 */ /* 0x000fc60000011402 */
[----:B------:R-:W-:Y:S01]  /*0660*/  @!P2 IMAD.MOV R5, RZ, RZ, -R5 ;  /* 0x000000ffff05a224 */ /* 0x000fe200078e0a05 */
[----:B------:R-:W-:Y:S02]  /*0670*/  @!P1 LOP3.LUT R5, RZ, R4, RZ, 0x33, !PT ;  /* 0x00000004ff059212 */ /* 0x000fe400078e33ff */
[----:B------:R-:W-:-:S03]  /*0680*/  LEA.HI R3, R3, R2, RZ, 0x6 ;  /* 0x0000000203037211 */ /* 0x000fc600078f30ff */
[----:B------:R-:W-:Y:S02]  /*0690*/  IMAD.SHL.U32 R12, R5, 0x8, RZ ;  /* 0x00000008050c7824 */ /* 0x000fe400078e00ff */
[----:B------:R-:W-:-:S03]  /*06a0*/  IMAD.MOV R5, RZ, RZ, -R5 ;  /* 0x000000ffff057224 */ /* 0x000fc600078e0a05 */
[----:B------:R-:W-:Y:S01]  /*06b0*/  LEA.HI.SX32 R3, R3, -R12, 0x1a ;  /* 0x8000000c03037211 */ /* 0x000fe200078fd2ff */
[----:B------:R-:W-:-:S03]  /*06c0*/  IMAD R14, R4, R5, R9 ;  /* 0x00000005040e7224 */ /* 0x000fc600078e0209 */
[----:B------:R-:W-:Y:S02]  /*06d0*/  VIMNMX R13, PT, PT, R3, 0x8, PT ;  /* 0x00000008030d7848 */ /* 0x000fe40003fe0100 */
[----:B------:R-:W-:Y:S02]  /*06e0*/  IABS R9, R14 ;  /* 0x0000000e00097213 */ /* 0x000fe40000000000 */
[----:B------:R-:W-:-:S04]  /*06f0*/  IABS R11, R13 ;  /* 0x0000000d000b7213 */ /* 0x000fc80000000000 */
[----:B------:R-:W0:Y:S08]  /*0700*/  I2F.RP R8, R11 ;  /* 0x0000000b00087306 */ /* 0x000e300000209400 */
[----:B0-----:R-:W0:Y:S02]  /*0710*/  MUFU.RCP R8, R8 ;  /* 0x0000000800087308 */ /* 0x001e240000001000 */
[----:B0-----:R-:W-:-:S06]  /*0720*/  VIADD R2, R8, 0xffffffe ;  /* 0x0ffffffe08027836 */ /* 0x001fcc0000000000 */
[----:B------:R0:W1:Y:S02]  /*0730*/  F2I.FTZ.U32.TRUNC.NTZ R3, R2 ;  /* 0x0000000200037305 */ /* 0x000064000021f000 */
[----:B0-----:R-:W-:Y:S02]  /*0740*/  IMAD.MOV.U32 R2, RZ, RZ, RZ ;  /* 0x000000ffff027224 */ /* 0x001fe400078e00ff */
[----:B-1----:R-:W-:-:S04]  /*0750*/  IMAD.MOV R10, RZ, RZ, -R3 ;  /* 0x000000ffff0a7224 */ /* 0x002fc800078e0a03 */
[----:B------:R-:W-:Y:S01]  /*0760*/  IMAD.MOV.U32 R4, RZ, RZ, R10 ;  /* 0x000000ffff047224 */ /* 0x000fe200078e000a */
[----:B------:R-:W-:-:S03]  /*0770*/  IABS R10, R13 ;  /* 0x0000000d000a7213 */ /* 0x000fc60000000000 */
[----:B------:R-:W-:Y:S02]  /*0780*/  IMAD R5, R4, R11, RZ ;  /* 0x0000000b04057224 */ /* 0x000fe400078e02ff */
[----:B------:R-:W-:Y:S02]  /*0790*/  IMAD.MOV.U32 R4, RZ, RZ, R9 ;  /* 0x000000ffff047224 */ /* 0x000fe400078e0009 */
[----:B------:R-:W-:-:S04]  /*07a0*/  IMAD.HI.U32 R3, R3, R5, R2 ;  /* 0x0000000503037227 */ /* 0x000fc800078e0002 */
[----:B------:R-:W-:Y:S01]  /*07b0*/  IMAD.MOV R2, RZ, RZ, -R10 ;  /* 0x000000ffff027224 */ /* 0x000fe200078e0a0a */
[----:B------:R-:W-:Y:S01]  /*07c0*/  IABS R10, R6 ;  /* 0x00000006000a7213 */ /* 0x000fe20000000000 */
[----:B------:R-:W-:-:S03]  /*07d0*/  IMAD.HI.U32 R3, R3, R4, RZ ;  /* 0x0000000403037227 */ /* 0x000fc600078e00ff */
[----:B------:R-:W0:Y:S01]  /*07e0*/  I2F.RP R8, R10 ;  /* 0x0000000a00087306 */ /* 0x000e220000209400 */
[----:B------:R-:W-:-:S05]  /*07f0*/  IMAD R2, R3, R2, R4 ;  /* 0x0000000203027224 */ /* 0x000fca00078e0204 */
[----:B------:R-:W-:Y:S02]  /*0800*/  ISETP.GT.U32.AND P1, PT, R11, R2, PT ;  /* 0x000000020b00720c */ /* 0x000fe40003f24070 */
[----:B0-----:R-:W0:Y:S11]  /*0810*/  MUFU.RCP R8, R8 ;  /* 0x0000000800087308 */ /* 0x001e360000001000 */
[----:B------:R-:W-:-:S02]  /*0820*/  @!P1 IMAD.IADD R2, R2, 0x1, -R11 ;  /* 0x0000000102029824 */ /* 0x000fc400078e0a0b */
[----:B------:R-:W-:Y:S01]  /*0830*/  @!P1 VIADD R3, R3, 0x1 ;  /* 0x0000000103039836 */ /* 0x000fe20000000000 */
[----:B------:R-:W-:Y:S02]  /*0840*/  ISETP.NE.AND P1, PT, R13, RZ, PT ;  /* 0x000000ff0d00720c */ /* 0x000fe40003f25270 */
[----:B------:R-:W-:Y:S02]  /*0850*/  ISETP.GE.U32.AND P0, PT, R2, R11, PT ;  /* 0x0000000b0200720c */ /* 0x000fe40003f06070 */
[----:B------:R-:W-:Y:S01]  /*0860*/  LOP3.LUT R2, R14, R13, RZ, 0x3c, !PT ;  /* 0x0000000d0e027212 */ /* 0x000fe200078e3cff */
[----:B------:R-:W1:Y:S01]  /*0870*/  LDS R11, [UR13] ;  /* 0x0000000dff0b7984 */ /* 0x000e620008000800 */
[----:B------:R-:W-:Y:S02]  /*0880*/  BAR.SYNC.DEFER_BLOCKING 0x0 ;  /* 0x0000000000007b1d */ /* 0x000fe40000010000 */
[----:B------:R-:W-:Y:S01]  /*0890*/  ISETP.GE.AND P2, PT, R2, RZ, PT ;  /* 0x000000ff0200720c */ /* 0x000fe20003f46270 */
[----:B0-----:R-:W-:-:S06]  /*08a0*/  VIADD R4, R8, 0xffffffe ;  /* 0x0ffffffe08047836 */ /* 0x001fcc0000000000 */
[----:B------:R-:W-:Y:S01]  /*08b0*/  @P0 VIADD R3, R3, 0x1 ;  /* 0x0000000103030836 */ /* 0x000fe20000000000 */
[----:B------:R0:W2:Y:S03]  /*08c0*/  F2I.FTZ.U32.TRUNC.NTZ R5, R4 ;  /* 0x0000000400057305 */ /* 0x0000a6000021f000 */
[----:B------:R-:W-:-:S04]  /*08d0*/  IMAD.MOV.U32 R75, RZ, RZ, R3 ;  /* 0x000000ffff4b7224 */ /* 0x000fc800078e0003 */
[----:B------:R-:W-:Y:S01]  /*08e0*/  @!P2 IMAD.MOV R75, RZ, RZ, -R75 ;  /* 0x000000ffff4ba224 */ /* 0x000fe200078e0a4b */
[----:B------:R-:W-:Y:S01]  /*08f0*/  @!P1 LOP3.LUT R75, RZ, R13, RZ, 0x33, !PT ;  /* 0x0000000dff4b9212 */ /* 0x000fe200078e33ff */
[----:B0-----:R-:W-:Y:S01]  /*0900*/  IMAD.MOV.U32 R4, RZ, RZ, RZ ;  /* 0x000000ffff047224 */ /* 0x001fe200078e00ff */
[----:B------:R-:W-:-:S03]  /*0910*/  PLOP3.LUT P2, PT, PT, PT, UP1, 0x80, 0x8 ;  /* 0x000000000008781c */ /* 0x000fc60003f4f018 */
[----:B------:R-:W-:Y:S02]  /*0920*/  IMAD.MOV R2, RZ, RZ, -R75 ;  /* 0x000000ffff027224 */ /* 0x000fe400078e0a4b */
[--C-:B--2---:R-:W-:Y:S02]  /*0930*/  IMAD.MOV R3, RZ, RZ, -R5.reuse ;  /* 0x000000ffff037224 */ /* 0x104fe400078e0a05 */
[----:B------:R-:W-:Y:S02]  /*0940*/  IMAD R2, R13, R2, R14 ;  /* 0x000000020d027224 */ /* 0x000fe400078e020e */
[----:B------:R-:W-:Y:S02]  /*0950*/  IMAD R3, R3, R10, RZ ;  /* 0x0000000a03037224 */ /* 0x000fe400078e02ff */
[----:B------:R-:W-:Y:S02]  /*0960*/  IMAD.IADD R2, R12, 0x1, R2 ;  /* 0x000000010c027824 */ /* 0x000fe400078e0202 */
[----:B------:R-:W-:-:S04]  /*0970*/  IMAD.HI.U32 R4, R5, R3, R4 ;  /* 0x0000000305047227 */ /* 0x000fc800078e0004 */
[----:B------:R-:W-:Y:S01]  /*0980*/  IMAD R2, R2, 0x40, R65 ;  /* 0x0000004002027824 */ /* 0x000fe200078e0241 */
[----:B-1----:R-:W-:-:S04]  /*0990*/  R2UR UR12, R11 ;  /* 0x000000000b0c72ca */ /* 0x002fc800000e0000 */
[----:B------:R-:W-:Y:S02]  /*09a0*/  IABS R8, R2 ;  /* 0x0000000200087213 */ /* 0x000fe40000000000 */
[----:B------:R-:W-:-:S03]  /*09b0*/  ISETP.GE.AND P3, PT, R2, RZ, PT ;  /* 0x000000ff0200720c */ /* 0x000fc60003f66270 */
[----:B------:R-:W-:Y:S01]  /*09c0*/  IMAD.MOV.U32 R3, RZ, RZ, R8 ;  /* 0x000000ffff037224 */ /* 0x000fe200078e0008 */
[----:B------:R-:W-:-:S03]  /*09d0*/  SHF.R.U32.HI R8, RZ, 0x5, R0 ;  /* 0x00000005ff087819 */ /* 0x000fc60000011600 */
[----:B------:R-:W-:Y:S01]  /*09e0*/  IMAD.HI.U32 R4, R4, R3, RZ ;  /* 0x0000000304047227 */ /* 0x000fe200078e00ff */
[----:B------:R-:W-:-:S03]  /*09f0*/  R2UR UR7, R8 ;  /* 0x00000000080772ca */ /* 0x000fc600000e0000 */
[----:B------:R-:W-:-:S04]  /*0a00*/  IMAD.MOV R4, RZ, RZ, -R4 ;  /* 0x000000ffff047224 */ /* 0x000fc800078e0a04 */
[----:B------:R-:W-:Y:S01]  /*0a10*/  IMAD R3, R10, R4, R3 ;  /* 0x000000040a037224 */ /* 0x000fe200078e0203 */
[----:B------:R-:W-:-:S04]  /*0a20*/  SHF.R.U32.HI R4, RZ, 0x6, R0 ;  /* 0x00000006ff047819 */ /* 0x000fc80000011600 */
[----:B------:R-:W-:Y:S01]  /*0a30*/  ISETP.GT.U32.AND P0, PT, R10, R3, PT ;  /* 0x000000030a00720c */ /* 0x000fe20003f04070 */
[----:B------:R-:W-:Y:S01]  /*0a40*/  USHF.L.U32 UR4, UR7, 0x15, URZ ;  /* 0x0000001507047899 */ /* 0x000fe200080006ff */
[----:B------:R-:W-:-:S03]  /*0a50*/  SGXT.U32 R4, R4, 0x1 ;  /* 0x000000010404781a */ /* 0x000fc60000000000 */
[----:B------:R-:W-:Y:S01]  /*0a60*/  ULOP3.LUT UR4, UR4, 0x600000, URZ, 0xc0, !UPT ;  /* 0x0060000004047892 */ /* 0x000fe2000f8ec0ff */
[C---:B------:R-:W-:Y:S01]  /*0a70*/  LOP3.LUT R5, R4.reuse, 0x8, RZ, 0xfc, !PT ;  /* 0x0000000804057812 */ /* 0x040fe200078efcff */
[C---:B------:R-:W-:Y:S01]  /*0a80*/  IMAD R9, R4.reuse, UR20, RZ ;  /* 0x0000001404097c24 */ /* 0x040fe2000f8e02ff */
[----:B------:R-:W-:Y:S01]  /*0a90*/  LOP3.LUT R8, R4, 0x20, RZ, 0xfc, !PT ;  /* 0x0000002004087812 */ /* 0x000fe200078efcff */
[----:B------:R-:W-:Y:S02]  /*0aa0*/  UIADD3 UR14, UPT, UPT, UR12, UR4, URZ ;  /* 0x000000040c0e7290 */ /* 0x000fe4000fffe0ff */
[----:B------:R-:W-:Y:S01]  /*0ab0*/  IMAD R37, R64, 0x2, R9 ;  /* 0x0000000240257824 */ /* 0x000fe200078e0209 */
[----:B------:R-:W-:Y:S01]  /*0ac0*/  ISETP.LT.AND P2, PT, R8, UR30, P2 ;  /* 0x0000001e08007c0c */ /* 0x000fe20009741270 */
[----:B------:R-:W-:Y:S01]  /*0ad0*/  @!P0 IMAD.IADD R3, R3, 0x1, -R10 ;  /* 0x0000000103038824 */ /* 0x000fe200078e0a0a */
[----:B------:R-:W-:Y:S01]  /*0ae0*/  PLOP3.LUT P0, PT, PT, PT, UP1, 0x80, 0x8 ;  /* 0x000000000008781c */ /* 0x000fe20003f0f018 */
[----:B------:R-:W-:-:S03]  /*0af0*/  IMAD R55, R64, 0x2, R37 ;  /* 0x0000000240377824 */ /* 0x000fc600078e0225 */
[----:B------:R-:W-:Y:S01]  /*0b00*/  ISETP.GT.U32.AND P1, PT, R10, R3, PT ;  /* 0x000000030a00720c */ /* 0x000fe20003f24070 */
[----:B------:R-:W-:Y:S01]  /*0b10*/  IMAD R83, R64, 0x2, R55 ;  /* 0x0000000240537824 */ /* 0x000fe200078e0237 */
[----:B------:R-:W-:Y:S02]  /*0b20*/  ISETP.LT.AND P0, PT, R5, UR30, P0 ;  /* 0x0000001e05007c0c */ /* 0x000fe40008701270 */
[----:B------:R-:W-:Y:S01]  /*0b30*/  LOP3.LUT R5, R4, 0x10, RZ, 0xfc, !PT ;  /* 0x0000001004057812 */ /* 0x000fe200078efcff */
[----:B------:R-:W-:-:S03]  /*0b40*/  IMAD R11, R64, 0x2, R83 ;  /* 0x00000002400b7824 */ /* 0x000fc600078e0253 */
[----:B------:R-:W-:Y:S01]  /*0b50*/  ISETP.LT.AND P4, PT, R5, UR30, P4 ;  /* 0x0000001e05007c0c */ /* 0x000fe2000a781270 */
[----:B------:R-:W-:Y:S01]  /*0b60*/  IMAD R41, R64, 0x2, R11 ;  /* 0x0000000240297824 */ /* 0x000fe200078e020b */
[----:B------:R-:W-:-:S03]  /*0b70*/  LOP3.LUT R5, R0, 0x7f, RZ, 0xc0, !PT ;  /* 0x0000007f00057812 */ /* 0x000fc600078ec0ff */
[----:B------:R-:W-:Y:S01]  /*0b80*/  @!P1 IMAD.IADD R3, R3, 0x1, -R10 ;  /* 0x0000000103039824 */ /* 0x000fe200078e0a0a */
[----:B------:R-:W-:Y:S01]  /*0b90*/  PLOP3.LUT P1, PT, PT, PT, UP1, 0x80, 0x8 ;  /* 0x000000000008781c */ /* 0x000fe20003f2f018 */
[----:B------:R-:W-:Y:S02]  /*0ba0*/  IMAD R57, R64, 0x2, R41 ;  /* 0x0000000240397824 */ /* 0x000fe400078e0229 */
[----:B------:R-:W-:Y:S01]  /*0bb0*/  IMAD.MOV.U32 R91, RZ, RZ, R3 ;  /* 0x000000ffff5b7224 */ /* 0x000fe200078e0003 */
[----:B------:R-:W-:Y:S01]  /*0bc0*/  LOP3.LUT R3, R4, 0x28, RZ, 0xfc, !PT ;  /* 0x0000002804037812 */ /* 0x000fe200078efcff */
[C---:B------:R-:W-:Y:S02]  /*0bd0*/  IMAD R15, R64.reuse, 0x4, R57 ;  /* 0x00000004400f7824 */ /* 0x040fe400078e0239 */
[----:B------:R-:W-:Y:S01]  /*0be0*/  @!P3 IMAD.MOV R91, RZ, RZ, -R91 ;  /* 0x000000ffff5bb224 */ /* 0x000fe200078e0a5b */
[----:B------:R-:W-:Y:S01]  /*0bf0*/  @!P5 LOP3.LUT R91, RZ, R6, RZ, 0x33, !PT ;  /* 0x00000006ff5bd212 */ /* 0x000fe200078e33ff */
[----:B------:R-:W-:Y:S01]  /*0c00*/  IMAD R43, R64, 0x2, R15 ;  /* 0x00000002402b7824 */ /* 0x000fe200078e020f */
[----:B------:R-:W-:-:S02]  /*0c10*/  ISETP.LT.AND P3, PT, R3, UR30, P1 ;  /* 0x0000001e03007c0c */ /* 0x000fc40008f61270 */
[----:B------:R-:W-:Y:S01]  /*0c20*/  ISETP.NE.U32.AND P5, PT, R5, RZ, PT ;  /* 0x000000ff0500720c */ /* 0x000fe20003fa5070 */
[----:B------:R-:W-:-:S12]  /*0c30*/  BRA.U UP0, `(.L_x_5) ;  /* 0x0000000100187547 */ /* 0x000fd8000b800000 */
[----:B------:R-:W-:Y:S01]  /*0c40*/  ELECT P1, URZ, PT ;  /* 0x0000000000ff782f */ /* 0x000fe20003820000 */
[----:B------:R-:W-:Y:S01]  /*0c50*/  IMAD.MOV.U32 R3, RZ, RZ, 0x1 ;  /* 0x00000001ff037424 */ /* 0x000fe200078e00ff */
[----:B------:R-:W-:Y:S01]  /*0c60*/  UMOV UR4, 0x40 ;  /* 0x0000004000047882 */ /* 0x000fe20000000000 */
[----:B------:R-:W-:Y:S01]  /*0c70*/  UVIRTCOUNT.DEALLOC.SMPOOL 0x80 ;  /* 0x000000800000784c */ /* 0x000fe20000000000 */
[----:B------:R-:W-:-:S09]  /*0c80*/  ULEA UR4, UR5, UR4, 0x18 ;  /* 0x0000000405047291 */ /* 0x000fd2000f8ec0ff */
[----:B------:R0:W-:Y:S03]  /*0c90*/  @P1 STS.U8 [UR4], R3 ;  /* 0x00000003ff001988 */ /* 0x0001e60008000004 */
.L_x_5:
[----:B------:R-:W-:Y:S01]  /*0ca0*/  STTM.16dp32bit_t0_t15.x16 tmem[UR14], RZ ;  /* 0x000000ff000079ed */ /* 0x000fe20008a0000e */
[----:B------:R-:W-:Y:S01]  /*0cb0*/  STTM.16dp32bit_t16_t31.x16 tmem[UR14+0x10], RZ ;  /* 0x000010ff000079ed */ /* 0x000fe20008a2000e */
[----:B------:R-:W1:Y:S02]  /*0cc0*/  FENCE.VIEW.ASYNC.T ;  /* 0x00000000000073c6 */ /* 0x000e640000000200 */
[----:B-1----:R-:W-:Y:S01]  /*0cd0*/  VOTEU.ALL UP2, P5 ;  /* 0x0000000000ff7886 */ /* 0x002fe20002840000 */
[----:B------:R-:W-:Y:S01]  /*0ce0*/  VOTEU.ALL UP3, P5 ;  /* 0x0000000000ff7886 */ /* 0x000fe20002860000 */
[----:B------:R-:W-:Y:S01]  /*0cf0*/  IMAD R59, R64, 0x2, R43 ;  /* 0x00000002403b7824 */ /* 0x000fe200078e022b */
[----:B------:R-:W-:Y:S01]  /*0d00*/  PLOP3.LUT P1, PT, PT, PT, UP1, 0x80, 0x8 ;  /* 0x000000000008781c */ /* 0x000fe20003f2f018 */
[----:B------:R-:W-:Y:S01]  /*0d10*/  IMAD R91, R91, UR8, RZ ;  /* 0x000000085b5b7c24 */ /* 0x000fe2000f8e02ff */
[----:B------:R-:W-:-:S04]  /*0d20*/  @!UP2 UIADD3 UR4, UPT, UPT, -UR6, 0x100000, URZ ;  /* 0x001000000604a890 */ /* 0x000fc8000fffe1ff */
[----:B------:R-:W-:Y:S02]  /*0d30*/  @!UP2 USHF.L.U32 UR5, UR4, 0xb, URZ ;  /* 0x0000000b0405a899 */ /* 0x000fe400080006ff */
[----:B------:R-:W-:Y:S01]  /*0d40*/  @!UP2 USHF.L.U32 UR4, UR4, 0x1, URZ ;  /* 0x000000010404a899 */ /* 0x000fe200080006ff */
[----:B------:R-:W-:Y:S01]  /*0d50*/  BAR.SYNC.DEFER_BLOCKING 0x0 ;  /* 0x0000000000007b1d */ /* 0x000fe20000010000 */
[----:B------:R-:W-:Y:S01]  /*0d60*/  IMAD R85, R64, 0x2, R59 ;  /* 0x0000000240557824 */ /* 0x000fe200078e023b */
[----:B------:R-:W-:Y:S02]  /*0d70*/  ISETP.LT.AND P1, PT, R4, UR30, P1 ;  /* 0x0000001e04007c0c */ /* 0x000fe40008f21270 */
[C---:B------:R-:W-:Y:S01]  /*0d80*/  IADD3 R90, P6, PT, R91.reuse, UR16, RZ ;  /* 0x000000105b5a7c10 */ /* 0x040fe2000ffde0ff */
[C---:B------:R-:W-:Y:S01]  /*0d90*/  IMAD R45, R64.reuse, 0x2, R85 ;  /* 0x00000002402d7824 */ /* 0x040fe200078e0255 */
[----:B------:R-:W-:Y:S02]  /*0da0*/  PRMT R147, RZ, 0x7610, R147 ;  /* 0x00007610ff937816 */ /* 0x000fe40000000093 */
[----:B------:R-:W-:Y:S01]  /*0db0*/  IABS R66, R7 ;  /* 0x0000000700427213 */ /* 0x000fe20000000000 */
[----:B------:R-:W-:Y:S01]  /*0dc0*/  IMAD R47, R64, 0x2, R45 ;  /* 0x00000002402f7824 */ /* 0x000fe200078e022d */
[----:B------:R-:W-:-:S02]  /*0dd0*/  LEA.HI.X.SX32 R91, R91, UR17, 0x1, P6 ;  /* 0x000000115b5b7c11 */ /* 0x000fc4000b0f0eff */
[----:B------:R-:W-:Y:S01]  /*0de0*/  LOP3.LUT R14, R4, 0x38, RZ, 0xfc, !PT ;  /* 0x00000038040e7812 */ /* 0x000fe200078efcff */
[----:B------:R-:W-:Y:S01]  /*0df0*/  IMAD R63, R64, 0x2, R47 ;  /* 0x00000002403f7824 */ /* 0x000fe200078e022f */
[----:B------:R-:W-:Y:S02]  /*0e00*/  IADD3 R6, P6, PT, R9, R90, RZ ;  /* 0x0000005a09067210 */ /* 0x000fe40007fde0ff */
[----:B0-----:R-:W-:Y:S02]  /*0e10*/  LOP3.LUT R3, R4, 0x30, RZ, 0xfc, !PT ;  /* 0x0000003004037812 */ /* 0x001fe400078efcff */
[----:B------:R-:W-:Y:S02]  /*0e20*/  PRMT R159, RZ, 0x7610, R159 ;  /* 0x00007610ff9f7816 */ /* 0x000fe4000000009f */
[----:B------:R-:W-:Y:S02]  /*0e30*/  PRMT R149, RZ, 0x7610, R149 ;  /* 0x00007610ff957816 */ /* 0x000fe40000000095 */
[----:B------:R-:W-:-:S02]  /*0e40*/  PRMT R153, RZ, 0x7610, R153 ;  /* 0x00007610ff997816 */ /* 0x000fc40000000099 */
[----:B------:R-:W-:Y:S01]  /*0e50*/  LOP3.LUT R20, R4, 0x12, RZ, 0xfc, !PT ;  /* 0x0000001204147812 */ /* 0x000fe200078efcff */
[----:B------:R-:W0:Y:S02]  /*0e60*/  FENCE.VIEW.ASYNC.S ;  /* 0x00000000000073c6 */ /* 0x000e240000000000 */
[----:B0-----:R0:W1:Y:S01]  /*0e70*/  @!UP3 SYNCS.EXCH.64 URZ, [UR10], UR4 ;  /* 0x000000040affb5b2 */ /* 0x0010620008000100 */
[-C--:B------:R-:W-:Y:S01]  /*0e80*/  LEA.HI.X.SX32 R9, R9, R91.reuse, 0x1, P6 ;  /* 0x0000005b09097211 */ /* 0x080fe200030f0eff */
[----:B------:R-:W-:Y:S01]  /*0e90*/  IMAD R17, R64, 0x4, R63 ;  /* 0x0000000440117824 */ /* 0x000fe200078e023f */
[C---:B------:R-:W-:Y:S01]  /*0ea0*/  IADD3 R8, P6, PT, R11.reuse, R90, RZ ;  /* 0x0000005a0b087210 */ /* 0x040fe20007fde0ff */
[----:B------:R-:W-:Y:S01]  /*0eb0*/  @P1 IMAD.MOV.U32 R12, RZ, RZ, R6 ;  /* 0x000000ffff0c1224 */ /* 0x000fe200078e0006 */
[----:B------:R-:W-:Y:S01]  /*0ec0*/  PRMT R151, RZ, 0x7610, R151 ;  /* 0x00007610ff977816 */ /* 0x000fe20000000097 */
[----:B------:R-:W-:Y:S01]  /*0ed0*/  @P1 IMAD.MOV.U32 R13, RZ, RZ, R9 ;  /* 0x000000ffff0d1224 */ /* 0x000fe200078e0009 */
[----:B-1----:R-:W-:Y:S01]  /*0ee0*/  BAR.SYNC.DEFER_BLOCKING 0x0 ;  /* 0x0000000000007b1d */ /* 0x002fe20000010000 */
[----:B------:R-:W-:Y:S01]  /*0ef0*/  LEA.HI.X.SX32 R11, R11, R91, 0x1, P6 ;  /* 0x0000005b0b0b7211 */ /* 0x000fe200030f0eff */
[----:B------:R-:W-:-:S02]  /*0f00*/  @P0 IMAD.MOV.U32 R10, RZ, RZ, R8 ;  /* 0x000000ffff0a0224 */ /* 0x000fc400078e0008 */
[----:B------:R-:W-:Y:S01]  /*0f10*/  IMAD R49, R64, 0x2, R17 ;  /* 0x0000000240317824 */ /* 0x000fe200078e0211 */
[----:B------:R-:W-:Y:S02]  /*0f20*/  LOP3.LUT R39, R4, 0x18, RZ, 0xfc, !PT ;  /* 0x0000001804277812 */ /* 0x000fe400078efcff */
[----:B------:R-:W-:Y:S01]  /*0f30*/  PRMT R124, RZ, 0x7610, R124 ;  /* 0x00007610ff7c7816 */ /* 0x000fe2000000007c */
[C---:B------:R-:W-:Y:S01]  /*0f40*/  IMAD R67, R64.reuse, 0x2, R49 ;  /* 0x0000000240437824 */ /* 0x040fe200078e0231 */
[----:B------:R-:W-:Y:S02]  /*0f50*/  PRMT R157, RZ, 0x7610, R157 ;  /* 0x00007610ff9d7816 */ /* 0x000fe4000000009d */
[----:B------:R-:W-:Y:S01]  /*0f60*/  PRMT R125, RZ, 0x7610, R125 ;  /* 0x00007610ff7d7816 */ /* 0x000fe2000000007d */
[----:B------:R-:W-:Y:S01]  /*0f70*/  IMAD R89, R64, 0x2, R67 ;  /* 0x0000000240597824 */ /* 0x000fe200078e0243 */
[----:B------:R-:W1:Y:S01]  /*0f80*/  I2F.RP R21, R66 ;  /* 0x0000004200157306 */ /* 0x000e620000209400 */
[----:B------:R-:W-:-:S02]  /*0f90*/  PRMT R155, RZ, 0x7610, R155 ;  /* 0x00007610ff9b7816 */ /* 0x000fc4000000009b */
[C---:B------:R-:W-:Y:S01]  /*0fa0*/  LOP3.LUT R22, R4.reuse, 0xc, RZ, 0xfc, !PT ;  /* 0x0000000c04167812 */ /* 0x040fe200078efcff */
[----:B------:R-:W-:Y:S01]  /*0fb0*/  IMAD.SHL.U32 R75, R75, 0x20, RZ ;  /* 0x000000204b4b7824 */ /* 0x000fe200078e00ff */
[----:B------:R-:W-:Y:S02]  /*0fc0*/  PRMT R156, RZ, 0x7610, R156 ;  /* 0x00007610ff9c7816 */ /* 0x000fe4000000009c */
[C---:B------:R-:W-:Y:S02]  /*0fd0*/  LOP3.LUT R24, R4.reuse, 0x2a, RZ, 0xfc, !PT ;  /* 0x0000002a04187812 */ /* 0x040fe400078efcff */
[----:B------:R-:W-:Y:S02]  /*0fe0*/  LOP3.LUT R25, R4, 0x32, RZ, 0xfc, !PT ;  /* 0x0000003204197812 */ /* 0x000fe400078efcff */
[----:B------:R-:W-:Y:S01]  /*0ff0*/  LEA.HI R86, R0, 0xe, RZ, 0x1a ;  /* 0x0000000e00567811 */ /* 0x000fe200078fd0ff */
[----:B------:R2:W3:Y:S01]  /*1000*/  @P0 LDG.E.U8 R145, desc[UR26][R10.64] ;  /* 0x0000001a0a910981 */ /* 0x0004e2000c1e1100 */
[----:B------:R-:W-:-:S02]  /*1010*/  PRMT R164, RZ, 0x7610, R164 ;  /* 0x00007610ffa47816 */ /* 0x000fc400000000a4 */
[----:B------:R-:W-:Y:S01]  /*1020*/  PRMT R162, RZ, 0x7610, R162 ;  /* 0x00007610ffa27816 */ /* 0x000fe200000000a2 */
[----:B------:R4:W5:Y:S01]  /*1030*/  @P1 LDG.E.U8 R143, desc[UR26][R12.64] ;  /* 0x0000001a0c8f1981 */ /* 0x000962000c1e1100 */
[----:B------:R-:W-:Y:S02]  /*1040*/  PRMT R160, RZ, 0x7610, R160 ;  /* 0x00007610ffa07816 */ /* 0x000fe400000000a0 */
[----:B------:R-:W-:Y:S02]  /*1050*/  PRMT R131, RZ, 0x7610, R131 ;  /* 0x00007610ff837816 */ /* 0x000fe40000000083 */
[----:B------:R-:W-:Y:S02]  /*1060*/  PRMT R133, RZ, 0x7610, R133 ;  /* 0x00007610ff857816 */ /* 0x000fe40000000085 */
[----:B------:R-:W-:Y:S02]  /*1070*/  PRMT R135, RZ, 0x7610, R135 ;  /* 0x00007610ff877816 */ /* 0x000fe40000000087 */
[----:B------:R-:W-:-:S02]  /*1080*/  LEA.HI R68, R0, 0x1e, RZ, 0x1a ;  /* 0x0000001e00447811 */ /* 0x000fc400078fd0ff */
[----:B------:R-:W-:Y:S02]  /*1090*/  PRMT R158, RZ, 0x7610, R158 ;  /* 0x00007610ff9e7816 */ /* 0x000fe4000000009e */
[----:B------:R-:W-:Y:S02]  /*10a0*/  PRMT R137, RZ, 0x7610, R137 ;  /* 0x00007610ff897816 */ /* 0x000fe40000000089 */
[----:B------:R-:W-:Y:S02]  /*10b0*/  LOP3.LUT R74, R4, 0x24, RZ, 0xfc, !PT ;  /* 0x00000024044a7812 */ /* 0x000fe400078efcff */
[----:B------:R-:W-:Y:S02]  /*10c0*/  LEA.HI R98, R0, 0x2e, RZ, 0x1a ;  /* 0x0000002e00627811 */ /* 0x000fe400078fd0ff */
[----:B------:R-:W-:Y:S02]  /*10d0*/  LOP3.LUT R72, R4, 0x34, RZ, 0xfc, !PT ;  /* 0x0000003404487812 */ /* 0x000fe400078efcff */
[----:B------:R-:W-:-:S02]  /*10e0*/  PRMT R127, RZ, 0x7610, R127 ;  /* 0x00007610ff7f7816 */ /* 0x000fc4000000007f */
[----:B------:R-:W-:Y:S01]  /*10f0*/  LEA.HI R99, R0, 0x1e, RZ, 0x1a ;  /* 0x0000001e00637811 */ /* 0x000fe200078fd0ff */
[----:B------:R-:W-:Y:S01]  /*1100*/  IMAD R123, R65, UR21, RZ ;  /* 0x00000015417b7c24 */ /* 0x000fe2000f8e02ff */
[C---:B--2---:R-:W-:Y:S01]  /*1110*/  IADD3 R10, P6, PT, R15.reuse, R90, RZ ;  /* 0x0000005a0f0a7210 */ /* 0x044fe20007fde0ff */
[----:B------:R-:W2:Y:S03]  /*1120*/  LDCU UR8, c[0x0][0x3b0] ;  /* 0x00007600ff0877ac */ /* 0x000ea60008000800 */
[----:B----4-:R-:W-:Y:S01]  /*1130*/  LEA.HI.X.SX32 R13, R15, R91, 0x1, P6 ;  /* 0x0000005b0f0d7211 */ /* 0x010fe200030f0eff */
[----:B------:R-:W-:Y:S01]  /*1140*/  @P4 IMAD.MOV.U32 R12, RZ, RZ, R10 ;  /* 0x000000ffff0c4224 */ /* 0x000fe200078e000a */
[----:B------:R-:W-:Y:S01]  /*1150*/  PLOP3.LUT P0, PT, PT, PT, UP1, 0x80, 0x8 ;  /* 0x000000000008781c */ /* 0x000fe20003f0f018 */
[----:B------:R-:W-:-:S03]  /*1160*/  IMAD R19, R64, 0x2, R89 ;  /* 0x0000000240137824 */ /* 0x000fc600078e0259 */
[----:B------:R4:W2:Y:S01]  /*1170*/  @P4 LDG.E.U8 R147, desc[UR26][R12.64] ;  /* 0x0000001a0c934981 */ /* 0x0008a2000c1e1100 */
[----:B------:R-:W-:Y:S01]  /*1180*/  IMAD R51, R64, 0x2, R19 ;  /* 0x0000000240337824 */ /* 0x000fe200078e0213 */
[----:B------:R-:W-:Y:S02]  /*1190*/  ISETP.LT.AND P0, PT, R14, UR30, P0 ;  /* 0x0000001e0e007c0c */ /* 0x000fe40008701270 */
[----:B----4-:R-:W-:Y:S01]  /*11a0*/  IADD3 R12, P6, PT, R17, R90, RZ ;  /* 0x0000005a110c7210 */ /* 0x010fe20007fde0ff */
[----:B------:R-:W-:-:S03]  /*11b0*/  IMAD R69, R64, 0x2, R51 ;  /* 0x0000000240457824 */ /* 0x000fc600078e0233 */
[-C--:B------:R-:W-:Y:S02]  /*11c0*/  LEA.HI.X.SX32 R15, R17, R91.reuse, 0x1, P6 ;  /* 0x0000005b110f7211 */ /* 0x080fe400030f0eff */
[C---:B------:R-:W-:Y:S02]  /*11d0*/  IADD3 R14, P6, PT, R19.reuse, R90, RZ ;  /* 0x0000005a130e7210 */ /* 0x040fe40007fde0ff */
[----:B------:R-:W-:Y:S01]  /*11e0*/  PLOP3.LUT P1, PT, PT, PT, UP1, 0x80, 0x8 ;  /* 0x000000000008781c */ /* 0x000fe20003f2f018 */
[----:B------:R-:W-:Y:S01]  /*11f0*/  IMAD R23, R64, 0x4, R69 ;  /* 0x0000000440177824 */ /* 0x000fe200078e0245 */
[----:B------:R-:W-:Y:S01]  /*1200*/  LEA.HI.X.SX32 R17, R19, R91, 0x1, P6 ;  /* 0x0000005b13117211 */ /* 0x000fe200030f0eff */
[----:B------:R-:W-:Y:S01]  /*1210*/  @P3 IMAD.MOV.U32 R16, RZ, RZ, R14 ;  /* 0x000000ffff103224 */ /* 0x000fe200078e000e */
[----:B------:R-:W-:Y:S01]  /*1220*/  ISETP.LT.AND P1, PT, R3, UR30, P1 ;  /* 0x0000001e03007c0c */ /* 0x000fe20008f21270 */
[----:B------:R-:W-:Y:S01]  /*1230*/  @P2 IMAD.MOV.U32 R18, RZ, RZ, R12 ;  /* 0x000000ffff122224 */ /* 0x000fe200078e000c */
[----:B------:R-:W-:Y:S01]  /*1240*/  LOP3.LUT R3, R4, 0x2, RZ, 0xfc, !PT ;  /* 0x0000000204037812 */ /* 0x000fe200078efcff */
[----:B------:R-:W-:Y:S01]  /*1250*/  @P2 IMAD.MOV.U32 R19, RZ, RZ, R15 ;  /* 0x000000ffff132224 */ /* 0x000fe200078e000f */
[----:B------:R-:W-:Y:S01]  /*1260*/  PLOP3.LUT P4, PT, PT, PT, UP1, 0x80, 0x8 ;  /* 0x000000000008781c */ /* 0x000fe20003f8f018 */
[----:B-1----:R-:W1:Y:S01]  /*1270*/  MUFU.RCP R21, R21 ;  /* 0x0000001500157308 */ /* 0x002e620000001000 */
[----:B------:R4:W2:Y:S02]  /*1280*/  @P3 LDG.E.U8 R159, desc[UR26][R16.64] ;  /* 0x0000001a109f3981 */ /* 0x0008a4000c1e1100 */
[----:B------:R-:W-:-:S02]  /*1290*/  ISETP.LT.AND P4, PT, R3, UR30, P4 ;  /* 0x0000001e03007c0c */ /* 0x000fc4000a781270 */
[----:B------:R0:W2:Y:S01]  /*12a0*/  @P2 LDG.E.U8 R149, desc[UR26][R18.64] ;  /* 0x0000001a12952981 */ /* 0x0000a2000c1e1100 */
[----:B------:R-:W-:Y:S01]  /*12b0*/  LOP3.LUT R3, R4, 0xa, RZ, 0xfc, !PT ;  /* 0x0000000a04037812 */ /* 0x000fe200078efcff */
[----:B------:R-:W-:Y:S01]  /*12c0*/  IMAD R53, R64, 0x2, R23 ;  /* 0x0000000240357824 */ /* 0x000fe200078e0217 */
[----:B------:R-:W-:Y:S02]  /*12d0*/  PLOP3.LUT P2, PT, PT, PT, UP1, 0x80, 0x8 ;  /* 0x000000000008781c */ /* 0x000fe40003f4f018 */
[----:B----4-:R-:W-:-:S04]  /*12e0*/  IADD3 R16, P6, PT, R23, R90, RZ ;  /* 0x0000005a17107210 */ /* 0x010fc80007fde0ff */
[-C--:B0-----:R-:W-:Y:S02]  /*12f0*/  LEA.HI.X.SX32 R19, R23, R91.reuse, 0x1, P6 ;  /* 0x0000005b17137211 */ /* 0x081fe400030f0eff */
[-C--:B------:R-:W-:Y:S01]  /*1300*/  IADD3 R36, P6, PT, R37, R90.reuse, RZ ;  /* 0x0000005a25247210 */ /* 0x080fe20007fde0ff */
[C---:B------:R-:W-:Y:S01]  /*1310*/  IMAD R71, R64.reuse, 0x2, R53 ;  /* 0x0000000240477824 */ /* 0x040fe200078e0235 */
[----:B------:R-:W-:Y:S02]  /*1320*/  ISETP.LT.AND P2, PT, R3, UR30, P2 ;  /* 0x0000001e03007c0c */ /* 0x000fe40009741270 */
[----:B------:R-:W-:Y:S02]  /*1330*/  PLOP3.LUT P3, PT, PT, PT, UP1, 0x80, 0x8 ;  /* 0x000000000008781c */ /* 0x000fe40003f6f018 */
[----:B------:R-:W-:Y:S01]  /*1340*/  LEA.HI.X.SX32 R37, R37, R91, 0x1, P6 ;  /* 0x0000005b25257211 */ /* 0x000fe200030f0eff */
[----:B------:R-:W-:Y:S01]  /*1350*/  IMAD R79, R64, 0x2, R71 ;  /* 0x00000002404f7824 */ /* 0x000fe200078e0247 */
[----:B------:R-:W-:-:S02]  /*1360*/  IADD3 R38, P6, PT, R41, R90, RZ ;  /* 0x0000005a29267210 */ /* 0x000fc40007fde0ff */
[----:B------:R-:W-:Y:S01]  /*1370*/  ISETP.LT.AND P3, PT, R20, UR30, P3 ;  /* 0x0000001e14007c0c */ /* 0x000fe20009f61270 */
[----:B------:R-:W4:Y:S01]  /*1380*/  @P4 LDG.E.U8 R153, desc[UR26][R36.64] ;  /* 0x0000001a24994981 */ /* 0x000f22000c1e1100 */
[----:B------:R-:W-:Y:S01]  /*1390*/  @P1 IMAD.MOV.U32 R18, RZ, RZ, R16 ;  /* 0x000000ffff121224 */ /* 0x000fe200078e0010 */
[----:B------:R-:W-:Y:S01]  /*13a0*/  PLOP3.LUT P4, PT, PT, PT, UP1, 0x80, 0x8 ;  /* 0x000000000008781c */ /* 0x000fe20003f8f018 */
[----:B-1----:R-:W-:Y:S01]  /*13b0*/  VIADD R21, R21, 0xffffffe ;  /* 0x0ffffffe15157836 */ /* 0x002fe20000000000 */
[-C--:B------:R-:W-:Y:S01]  /*13c0*/  LEA.HI.X.SX32 R41, R41, R91.reuse, 0x1, P6 ;  /* 0x0000005b29297211 */ /* 0x080fe200030f0eff */
[----:B------:R-:W-:Y:S01]  /*13d0*/  IMAD R73, R64, 0x2, R79 ;  /* 0x0000000240497824 */ /* 0x000fe200078e024f */
[----:B------:R-:W-:Y:S01]  /*13e0*/  IADD3 R40, P6, PT, R43, R90, RZ ;  /* 0x0000005a2b287210 */ /* 0x000fe20007fde0ff */
[----:B------:R0:W1:Y:S01]  /*13f0*/  F2I.FTZ.U32.TRUNC.NTZ R23, R21 ;  /* 0x0000001500177305 */ /* 0x000062000021f000 */
[----:B------:R-:W-:Y:S01]  /*1400*/  ISETP.LT.AND P4, PT, R39, UR30, P4 ;  /* 0x0000001e27007c0c */ /* 0x000fe2000a781270 */
[----:B------:R0:W2:Y:S01]  /*1410*/  @P1 LDG.E.U8 R151, desc[UR26][R18.64] ;  /* 0x0000001a12971981 */ /* 0x0000a2000c1e1100 */
[----:B------:R-:W-:Y:S01]  /*1420*/  @P2 IMAD.MOV.U32 R20, RZ, RZ, R38 ;  /* 0x000000ffff142224 */ /* 0x000fe200078e0026 */
[----:B------:R-:W-:-:S02]  /*1430*/  LEA.HI.X.SX32 R43, R43, R91, 0x1, P6 ;  /* 0x0000005b2b2b7211 */ /* 0x000fc400030f0eff */
[-C--:B------:R-:W-:Y:S01]  /*1440*/  IADD3 R42, P6, PT, R45, R90.reuse, RZ ;  /* 0x0000005a2d2a7210 */ /* 0x080fe20007fde0ff */
[----:B0-----:R-:W-:Y:S01]  /*1450*/  @P2 IMAD.MOV.U32 R21, RZ, RZ, R41 ;  /* 0x000000ffff152224 */ /* 0x001fe200078e0029 */
[----:B------:R-:W-:-:S04]  /*1460*/  IADD3 R18, P1, PT, R73, R90, RZ ;  /* 0x0000005a49127210 */ /* 0x000fc80007f3e0ff */
[----:B------:R0:W2:Y:S01]  /*1470*/  @P2 LDG.E.U8 R124, desc[UR26][R20.64] ;  /* 0x0000001a147c2981 */ /* 0x0000a2000c1e1100 */
[C---:B------:R-:W-:Y:S02]  /*1480*/  LOP3.LUT R3, R4.reuse, 0x1a, RZ, 0xfc, !PT ;  /* 0x0000001a04037812 */ /* 0x040fe400078efcff */
[-C--:B------:R-:W-:Y:S01]  /*1490*/  LEA.HI.X.SX32 R35, R73, R91.reuse, 0x1, P1 ;  /* 0x0000005b49237211 */ /* 0x080fe200008f0eff */
[----:B------:R-:W-:Y:S01]  /*14a0*/  @P0 IMAD.MOV.U32 R34, RZ, RZ, R18 ;  /* 0x000000ffff220224 */ /* 0x000fe200078e0012 */
[----:B------:R-:W-:Y:S02]  /*14b0*/  PLOP3.LUT P1, PT, PT, PT, UP1, 0x80, 0x8 ;  /* 0x000000000008781c */ /* 0x000fe40003f2f018 */
[----:B------:R-:W-:Y:S01]  /*14c0*/  LEA.HI.X.SX32 R45, R45, R91, 0x1, P6 ;  /* 0x0000005b2d2d7211 */ /* 0x000fe200030f0eff */
[----:B0-----:R-:W-:Y:S02]  /*14d0*/  @P3 IMAD.MOV.U32 R20, RZ, RZ, R40 ;  /* 0x000000ffff143224 */ /* 0x001fe400078e0028 */
[----:B------:R-:W-:Y:S01]  /*14e0*/  @P3 IMAD.MOV.U32 R21, RZ, RZ, R43 ;  /* 0x000000ffff153224 */ /* 0x000fe200078e002b */
[----:B------:R-:W-:Y:S01]  /*14f0*/  ISETP.LT.AND P1, PT, R3, UR30, P1 ;  /* 0x0000001e03007c0c */ /* 0x000fe20008f21270 */
[----:B------:R-:W2:Y:S01]  /*1500*/  @P0 LDG.E.U8 R157, desc[UR26][R34.64] ;  /* 0x0000001a229d0981 */ /* 0x000ea2000c1e1100 */
[----:B------:R-:W-:-:S02]  /*1510*/  LOP3.LUT R3, R4, 0x22, RZ, 0xfc, !PT ;  /* 0x0000002204037812 */ /* 0x000fc400078efcff */
[----:B------:R-:W-:Y:S01]  /*1520*/  PLOP3.LUT P0, PT, PT, PT, UP1, 0x80, 0x8 ;  /* 0x000000000008781c */ /* 0x000fe20003f0f018 */
[----:B------:R0:W2:Y:S01]  /*1530*/  @P3 LDG.E.U8 R125, desc[UR26][R20.64] ;  /* 0x0000001a147d3981 */ /* 0x0000a2000c1e1100 */
[----:B------:R-:W-:Y:S01]  /*1540*/  IADD3 R44, P2, PT, R47, R90, RZ ;  /* 0x0000005a2f2c7210 */ /* 0x000fe20007f5e0ff */
[----:B-1----:R-:W-:Y:S01]  /*1550*/  IMAD.MOV R26, RZ, RZ, -R23 ;  /* 0x000000ffff1a7224 */ /* 0x002fe200078e0a17 */
[----:B------:R-:W-:Y:S02]  /*1560*/  ISETP.LT.AND P0, PT, R3, UR30, P0 ;  /* 0x0000001e03007c0c */ /* 0x000fe40008701270 */
[----:B------:R-:W-:Y:S01]  /*1570*/  LEA.HI.X.SX32 R47, R47, R91, 0x1, P2 ;  /* 0x0000005b2f2f7211 */ /* 0x000fe200010f0eff */
[----:B0-----:R-:W-:Y:S02]  /*1580*/  @P4 IMAD.MOV.U32 R20, RZ, RZ, R42 ;  /* 0x000000ffff144224 */ /* 0x001fe400078e002a */
[----:B------:R-:W-:Y:S01]  /*1590*/  @P4 IMAD.MOV.U32 R21, RZ, RZ, R45 ;  /* 0x000000ffff154224 */ /* 0x000fe200078e002d */
[----:B------:R-:W-:-:S02]  /*15a0*/  LOP3.LUT R3, R4, 0x4, RZ, 0xfc, !PT ;  /* 0x0000000404037812 */ /* 0x000fc400078efcff */
[----:B------:R-:W-:Y:S02]  /*15b0*/  PLOP3.LUT P6, PT, PT, PT, UP1, 0x80, 0x8 ;  /* 0x000000000008781c */ /* 0x000fe40003fcf018 */
[----:B------:R0:W2:Y:S01]  /*15c0*/  @P4 LDG.E.U8 R155, desc[UR26][R20.64] ;  /* 0x0000001a149b4981 */ /* 0x0000a2000c1e1100 */
[----:B------:R-:W-:Y:S02]  /*15d0*/  PLOP3.LUT P2, PT, PT, PT, UP1, 0x80, 0x8 ;  /* 0x000000000008781c */ /* 0x000fe40003f4f018 */
[----:B------:R-:W-:Y:S02]  /*15e0*/  ISETP.LT.AND P6, PT, R3, UR30, P6 ;  /* 0x0000001e03007c0c */ /* 0x000fe4000b7c1270 */
[----:B------:R-:W-:Y:S01]  /*15f0*/  ISETP.LT.AND P2, PT, R22, UR30, P2 ;  /* 0x0000001e16007c0c */ /* 0x000fe20009741270 */
[----:B------:R-:W-:Y:S02]  /*1600*/  IMAD.MOV.U32 R22, RZ, RZ, RZ ;  /* 0x000000ffff167224 */ /* 0x000fe400078e00ff */
[----:B0-----:R-:W-:-:S04]  /*1610*/  IMAD.MOV.U32 R21, RZ, RZ, R26 ;  /* 0x000000ffff157224 */ /* 0x001fc800078e001a */
[----:B------:R-:W-:-:S04]  /*1620*/  IMAD R3, R21, R66, RZ ;  /* 0x0000004215037224 */ /* 0x000fc800078e02ff */
[----:B------:R-:W-:Y:S01]  /*1630*/  IMAD.HI.U32 R62, R23, R3, R22 ;  /* 0x00000003173e7227 */ /* 0x000fe200078e0016 */
[----:B------:R-:W-:-:S03]  /*1640*/  LOP3.LUT R3, R75, R4, RZ, 0xfc, !PT ;  /* 0x000000044b037212 */ /* 0x000fc600078efcff */
[----:B------:R-:W-:Y:S02]  /*1650*/  @P1 IMAD.MOV.U32 R22, RZ, RZ, R44 ;  /* 0x000000ffff161224 */ /* 0x000fe400078e002c */
[----:B------:R-:W-:Y:S01]  /*1660*/  @P1 IMAD.MOV.U32 R23, RZ, RZ, R47 ;  /* 0x000000ffff171224 */ /* 0x000fe200078e002f */
[----:B------:R-:W-:Y:S02]  /*1670*/  PLOP3.LUT P3, PT, PT, PT, UP1, 0x80, 0x8 ;  /* 0x000000000008781c */ /* 0x000fe40003f6f018 */
[----:B------:R-:W-:Y:S02]  /*1680*/  IABS R27, R3 ;  /* 0x00000003001b7213 */ /* 0x000fe40000000000 */
[----:B------:R0:W2:Y:S01]  /*1690*/  @P1 LDG.E.U8 R156, desc[UR26][R22.64] ;  /* 0x0000001a169c1981 */ /* 0x0000a2000c1e1100 */
[----:B------:R-:W-:Y:S02]  /*16a0*/  IADD3 R46, P1, PT, R49, R90, RZ ;  /* 0x0000005a312e7210 */ /* 0x000fe40007f3e0ff */
[----:B------:R-:W-:-:S02]  /*16b0*/  LOP3.LUT R20, R75, 0x2, R4, 0xfe, !PT ;  /* 0x000000024b147812 */ /* 0x000fc400078efe04 */
[----:B------:R-:W-:Y:S02]  /*16c0*/  LOP3.LUT R21, R75, 0x4, R4, 0xfe, !PT ;  /* 0x000000044b157812 */ /* 0x000fe400078efe04 */
[----:B------:R-:W-:Y:S02]  /*16d0*/  ISETP.LT.AND P3, PT, R24, UR30, P3 ;  /* 0x0000001e18007c0c */ /* 0x000fe40009f61270 */
[----:B------:R-:W-:Y:S01]  /*16e0*/  LEA.HI.X.SX32 R49, R49, R91, 0x1, P1 ;  /* 0x0000005b31317211 */ /* 0x000fe200008f0eff */
[----:B0-----:R-:W-:Y:S01]  /*16f0*/  IMAD.HI.U32 R23, R62, R27, RZ ;  /* 0x0000001b3e177227 */ /* 0x001fe200078e00ff */
[----:B------:R-:W-:Y:S02]  /*1700*/  PLOP3.LUT P4, PT, PT, PT, UP1, 0x80, 0x8 ;  /* 0x000000000008781c */ /* 0x000fe40003f8f018 */
[----:B------:R-:W-:Y:S02]  /*1710*/  LOP3.LUT R24, R4, 0x14, RZ, 0xfc, !PT ;  /* 0x0000001404187812 */ /* 0x000fe400078efcff */
[----:B------:R-:W-:-:S02]  /*1720*/  IABS R97, R20 ;  /* 0x0000001400617213 */ /* 0x000fc40000000000 */
[----:B------:R-:W-:Y:S02]  /*1730*/  IABS R109, R21 ;  /* 0x00000015006d7213 */ /* 0x000fe40000000000 */
[----:B------:R-:W-:Y:S01]  /*1740*/  PLOP3.LUT P1, PT, PT, PT, UP1, 0x80, 0x8 ;  /* 0x000000000008781c */ /* 0x000fe20003f2f018 */
[----:B------:R-:W-:Y:S01]  /*1750*/  IMAD.MOV R96, RZ, RZ, -R23 ;  /* 0x000000ffff607224 */ /* 0x000fe200078e0a17 */
[----:B------:R-:W-:Y:S01]  /*1760*/  ISETP.LT.AND P4, PT, R25, UR30, P4 ;  /* 0x0000001e19007c0c */ /* 0x000fe2000a781270 */
[----:B------:R-:W-:Y:S01]  /*1770*/  IMAD.HI.U32 R25, R62, R97, RZ ;  /* 0x000000613e197227 */ /* 0x000fe200078e00ff */
[----:B------:R-:W-:Y:S02]  /*1780*/  ISETP.LT.AND P1, PT, R24, UR30, P1 ;  /* 0x0000001e18007c0c */ /* 0x000fe40008f21270 */
[C-C-:B------:R-:W-:Y:S01]  /*1790*/  LOP3.LUT R22, R75.reuse, 0x6, R4.reuse, 0xfe, !PT ;  /* 0x000000064b167812 */ /* 0x140fe200078efe04 */
[----:B------:R-:W-:Y:S01]  /*17a0*/  IMAD.HI.U32 R24, R62, R109, RZ ;  /* 0x0000006d3e187227 */ /* 0x000fe200078e00ff */
[----:B------:R-:W-:-:S02]  /*17b0*/  LOP3.LUT R23, R75, 0x8, R4, 0xfe, !PT ;  /* 0x000000084b177812 */ /* 0x000fc400078efe04 */
[----:B------:R-:W-:Y:S01]  /*17c0*/  IABS R107, R22 ;  /* 0x00000016006b7213 */ /* 0x000fe20000000000 */
[----:B------:R-:W-:Y:S01]  /*17d0*/  IMAD.MOV R25, RZ, RZ, -R25 ;  /* 0x000000ffff197224 */ /* 0x000fe200078e0a19 */
[----:B------:R-:W-:Y:S01]  /*17e0*/  IABS R95, R23 ;  /* 0x00000017005f7213 */ /* 0x000fe20000000000 */
[----:B------:R-:W-:Y:S02]  /*17f0*/  IMAD.MOV R24, RZ, RZ, -R24 ;  /* 0x000000ffff187224 */ /* 0x000fe400078e0a18 */
[C---:B------:R-:W-:Y:S02]  /*1800*/  IMAD R96, R66.reuse, R96, R27 ;  /* 0x0000006042607224 */ /* 0x040fe400078e021b */
[C---:B------:R-:W-:Y:S01]  /*1810*/  IMAD R97, R66.reuse, R25, R97 ;  /* 0x0000001942617224 */ /* 0x040fe200078e0261 */
[C-C-:B------:R-:W-:Y:S01]  /*1820*/  LOP3.LUT R25, R75.reuse, 0xc, R4.reuse, 0xfe, !PT ;  /* 0x0000000c4b197812 */ /* 0x140fe200078efe04 */
[----:B------:R-:W-:Y:S01]  /*1830*/  IMAD R109, R66, R24, R109 ;  /* 0x00000018426d7224 */ /* 0x000fe200078e026d */
[----:B------:R-:W-:Y:S01]  /*1840*/  LOP3.LUT R24, R75, 0xa, R4, 0xfe, !PT ;  /* 0x0000000a4b187812 */ /* 0x000fe200078efe04 */
[----:B------:R-:W-:-:S04]  /*1850*/  IMAD.HI.U32 R27, R62, R107, RZ ;  /* 0x0000006b3e1b7227 */ /* 0x000fc800078e00ff */
[----:B------:R-:W-:Y:S01]  /*1860*/  IMAD.HI.U32 R28, R62, R95, RZ ;  /* 0x0000005f3e1c7227 */ /* 0x000fe200078e00ff */
[----:B------:R-:W-:Y:S02]  /*1870*/  IABS R105, R24 ;  /* 0x0000001800697213 */ /* 0x000fe40000000000 */
[----:B------:R-:W-:Y:S01]  /*1880*/  IABS R33, R25 ;  /* 0x0000001900217213 */ /* 0x000fe20000000000 */
[----:B------:R-:W-:Y:S02]  /*1890*/  IMAD.MOV R27, RZ, RZ, -R27 ;  /* 0x000000ffff1b7224 */ /* 0x000fe400078e0a1b */
[----:B------:R-:W-:Y:S02]  /*18a0*/  IMAD.MOV R29, RZ, RZ, -R28 ;  /* 0x000000ffff1d7224 */ /* 0x000fe400078e0a1c */
[C---:B------:R-:W-:Y:S01]  /*18b0*/  IMAD R107, R66.reuse, R27, R107 ;  /* 0x0000001b426b7224 */ /* 0x040fe200078e026b */
[----:B------:R-:W-:Y:S01]  /*18c0*/  LOP3.LUT R27, R75, 0x10, R4, 0xfe, !PT ;  /* 0x000000104b1b7812 */ /* 0x000fe200078efe04 */
[----:B------:R-:W-:-:S02]  /*18d0*/  IMAD R95, R66, R29, R95 ;  /* 0x0000001d425f7224 */ /* 0x000fc400078e025f */
[----:B------:R-:W-:-:S04]  /*18e0*/  IMAD.HI.U32 R28, R62, R105, RZ ;  /* 0x000000693e1c7227 */ /* 0x000fc800078e00ff */
[----:B------:R-:W-:Y:S01]  /*18f0*/  IMAD.HI.U32 R29, R62, R33, RZ ;  /* 0x000000213e1d7227 */ /* 0x000fe200078e00ff */
[----:B------:R-:W-:-:S03]  /*1900*/  IABS R77, R27 ;  /* 0x0000001b004d7213 */ /* 0x000fc60000000000 */
[----:B------:R-:W-:Y:S01]  /*1910*/  IMAD.MOV R31, RZ, RZ, -R28 ;  /* 0x000000ffff1f7224 */ /* 0x000fe200078e0a1c */
[----:B------:R-:W-:Y:S01]  /*1920*/  LOP3.LUT R28, R75, 0x12, R4, 0xfe, !PT ;  /* 0x000000124b1c7812 */ /* 0x000fe200078efe04 */
[----:B------:R-:W-:Y:S02]  /*1930*/  IMAD.MOV R29, RZ, RZ, -R29 ;  /* 0x000000ffff1d7224 */ /* 0x000fe400078e0a1d */
[----:B------:R-:W-:Y:S01]  /*1940*/  IMAD.HI.U32 R32, R62, R77, RZ ;  /* 0x0000004d3e207227 */ /* 0x000fe200078e00ff */
[----:B------:R-:W-:-:S03]  /*1950*/  IABS R93, R28 ;  /* 0x0000001c005d7213 */ /* 0x000fc60000000000 */
[----:B------:R-:W-:Y:S01]  /*1960*/  IMAD R106, R66, R29, R33 ;  /* 0x0000001d426a7224 */ /* 0x000fe200078e0221 */
[----:B------:R-:W-:Y:S01]  /*1970*/  LOP3.LUT R29, R75, 0x14, R4, 0xfe, !PT ;  /* 0x000000144b1d7812 */ /* 0x000fe200078efe04 */
[----:B------:R-:W-:Y:S02]  /*1980*/  IMAD.MOV R32, RZ, RZ, -R32 ;  /* 0x000000ffff207224 */ /* 0x000fe400078e0a20 */
[----:B------:R-:W-:Y:S01]  /*1990*/  IMAD.HI.U32 R33, R62, R93, RZ ;  /* 0x0000005d3e217227 */ /* 0x000fe200078e00ff */
[----:B------:R-:W-:-:S03]  /*19a0*/  IABS R101, R29 ;  /* 0x0000001d00657213 */ /* 0x000fc60000000000 */
[----:B------:R-:W-:Y:S02]  /*19b0*/  IMAD.IADD R26, R75, 0x1, R86 ;  /* 0x000000014b1a7824 */ /* 0x000fe400078e0256 */
[----:B------:R-:W-:Y:S02]  /*19c0*/  IMAD R94, R66, R32, R77 ;  /* 0x00000020425e7224 */ /* 0x000fe400078e024d */
[----:B------:R-:W-:Y:S02]  /*19d0*/  IMAD.MOV R33, RZ, RZ, -R33 ;  /* 0x000000ffff217224 */ /* 0x000fe400078e0a21 */
[----:B------:R-:W-:Y:S01]  /*19e0*/  IMAD.HI.U32 R32, R62, R101, RZ ;  /* 0x000000653e207227 */ /* 0x000fe200078e00ff */
[----:B------:R-:W-:-:S03]  /*19f0*/  IABS R61, R26 ;  /* 0x0000001a003d7213 */ /* 0x000fc60000000000 */
[C---:B------:R-:W-:Y:S01]  /*1a00*/  IMAD R105, R66.reuse, R31, R105 ;  /* 0x0000001f42697224 */ /* 0x040fe200078e0269 */
[----:B------:R-:W-:Y:S01]  /*1a10*/  LOP3.LUT R31, R75, 0x18, R4, 0xfe, !PT ;  /* 0x000000184b1f7812 */ /* 0x000fe200078efe04 */
[----:B------:R-:W-:Y:S02]  /*1a20*/  IMAD R93, R66, R33, R93 ;  /* 0x00000021425d7224 */ /* 0x000fe400078e025d */
[----:B------:R-:W-:Y:S02]  /*1a30*/  IMAD.MOV R52, RZ, RZ, -R32 ;  /* 0x000000ffff347224 */ /* 0x000fe400078e0a20 */
[----:B------:R-:W-:Y:S02]  /*1a40*/  @P0 IMAD.MOV.U32 R32, RZ, RZ, R46 ;  /* 0x000000ffff200224 */ /* 0x000fe400078e002e */
[----:B------:R-:W-:Y:S01]  /*1a50*/  @P0 IMAD.MOV.U32 R33, RZ, RZ, R49 ;  /* 0x000000ffff210224 */ /* 0x000fe200078e0031 */
[----:B------:R-:W-:Y:S01]  /*1a60*/  IABS R34, R31 ;  /* 0x0000001f00227213 */ /* 0x000fe20000000000 */
[----:B------:R-:W-:-:S03]  /*1a70*/  IMAD.HI.U32 R30, R62, R61, RZ ;  /* 0x0000003d3e1e7227 */ /* 0x000fc600078e00ff */
[----:B------:R0:W2:Y:S01]  /*1a80*/  @P0 LDG.E.U8 R164, desc[UR26][R32.64] ;  /* 0x0000001a20a40981 */ /* 0x0000a2000c1e1100 */
[C---:B------:R-:W-:Y:S01]  /*1a90*/  IADD3 R48, P0, PT, R51.reuse, R90, RZ ;  /* 0x0000005a33307210 */ /* 0x040fe20007f1e0ff */
[----:B------:R-:W-:Y:S02]  /*1aa0*/  IMAD.MOV R30, RZ, RZ, -R30 ;  /* 0x000000ffff1e7224 */ /* 0x000fe400078e0a1e */
[----:B------:R-:W-:Y:S01]  /*1ab0*/  IMAD.MOV.U32 R77, RZ, RZ, R34 ;  /* 0x000000ffff4d7224 */ /* 0x000fe200078e0022 */
[----:B------:R-:W-:Y:S01]  /*1ac0*/  LEA.HI.X.SX32 R51, R51, R91, 0x1, P0 ;  /* 0x0000005b33337211 */ /* 0x000fe200000f0eff */
[----:B------:R-:W-:Y:S01]  /*1ad0*/  IMAD R108, R66, R30, R61 ;  /* 0x0000001e426c7224 */ /* 0x000fe200078e023d */
[----:B------:R-:W-:Y:S01]  /*1ae0*/  LOP3.LUT R30, R75, 0x16, R4, 0xfe, !PT ;  /* 0x000000164b1e7812 */ /* 0x000fe200078efe04 */
[----:B------:R-:W-:-:S03]  /*1af0*/  IMAD.HI.U32 R50, R62, R77, RZ ;  /* 0x0000004d3e327227 */ /* 0x000fc600078e00ff */
[----:B------:R-:W-:Y:S01]  /*1b00*/  IABS R61, R30 ;  /* 0x0000001e003d7213 */ /* 0x000fe20000000000 */
[----:B------:R-:W-:Y:S01]  /*1b10*/  IMAD.MOV R92, RZ, RZ, -R50 ;  /* 0x000000ffff5c7224 */ /* 0x000fe200078e0a32 */
[C---:B------:R-:W-:Y:S01]  /*1b20*/  IADD3 R50, P0, PT, R53.reuse, R90, RZ ;  /* 0x0000005a35327210 */ /* 0x040fe20007f1e0ff */
[----:B0-----:R-:W-:Y:S02]  /*1b30*/  @P3 IMAD.MOV.U32 R32, RZ, RZ, R48 ;  /* 0x000000ffff203224 */ /* 0x001fe400078e0030 */
[----:B------:R-:W-:Y:S01]  /*1b40*/  @P3 IMAD.MOV.U32 R33, RZ, RZ, R51 ;  /* 0x000000ffff213224 */ /* 0x000fe200078e0033 */
[----:B------:R-:W-:Y:S01]  /*1b50*/  LEA.HI.X.SX32 R53, R53, R91, 0x1, P0 ;  /* 0x0000005b35357211 */ /* 0x000fe200000f0eff */
[----:B------:R-:W-:Y:S02]  /*1b60*/  IMAD R101, R66, R52, R101 ;  /* 0x0000003442657224 */ /* 0x000fe400078e0265 */
[----:B------:R-:W-:Y:S01]  /*1b70*/  IMAD.HI.U32 R34, R62, R61, RZ ;  /* 0x0000003d3e227227 */ /* 0x000fe200078e00ff */
[----:B------:R0:W2:Y:S01]  /*1b80*/  @P3 LDG.E.U8 R162, desc[UR26][R32.64] ;  /* 0x0000001a20a23981 */ /* 0x0000a2000c1e1100 */
[----:B------:R-:W-:-:S02]  /*1b90*/  IADD3 R52, P3, PT, R55, R90, RZ ;  /* 0x0000005a37347210 */ /* 0x000fc40007f7e0ff */
[----:B------:R-:W-:Y:S02]  /*1ba0*/  IMAD.MOV R34, RZ, RZ, -R34 ;  /* 0x000000ffff227224 */ /* 0x000fe400078e0a22 */
[-C--:B------:R-:W-:Y:S02]  /*1bb0*/  LEA.HI.X.SX32 R55, R55, R91.reuse, 0x1, P3 ;  /* 0x0000005b37377211 */ /* 0x080fe400018f0eff */
[C---:B------:R-:W-:Y:S01]  /*1bc0*/  IADD3 R54, P0, PT, R57.reuse, R90, RZ ;  /* 0x0000005a39367210 */ /* 0x040fe20007f1e0ff */
[----:B0-----:R-:W-:Y:S02]  /*1bd0*/  @P4 IMAD.MOV.U32 R32, RZ, RZ, R50 ;  /* 0x000000ffff204224 */ /* 0x001fe400078e0032 */
[----:B------:R-:W-:Y:S01]  /*1be0*/  @P4 IMAD.MOV.U32 R33, RZ, RZ, R53 ;  /* 0x000000ffff214224 */ /* 0x000fe200078e0035 */
[C---:B------:R-:W-:Y:S01]  /*1bf0*/  ISETP.GT.U32.AND P3, PT, R66.reuse, R96, PT ;  /* 0x000000604200720c */ /* 0x040fe20003f64070 */
[----:B------:R-:W-:Y:S01]  /*1c00*/  IMAD R100, R66, R34, R61 ;  /* 0x0000002242647224 */ /* 0x000fe200078e023d */
[----:B------:R-:W-:Y:S01]  /*1c10*/  LEA.HI.X.SX32 R57, R57, R91, 0x1, P0 ;  /* 0x0000005b39397211 */ /* 0x000fe200000f0eff */
[----:B------:R-:W-:Y:S01]  /*1c20*/  @P6 IMAD.MOV.U32 R60, RZ, RZ, R52 ;  /* 0x000000ffff3c6224 */ /* 0x000fe200078e0034 */
[----:B------:R-:W3:Y:S01]  /*1c30*/  @P4 LDG.E.U8 R160, desc[UR26][R32.64] ;  /* 0x0000001a20a04981 */ /* 0x000ee2000c1e1100 */
[----:B------:R-:W-:Y:S01]  /*1c40*/  @P6 IMAD.MOV.U32 R61, RZ, RZ, R55 ;  /* 0x000000ffff3d6224 */ /* 0x000fe200078e0037 */
[----:B------:R-:W-:-:S04]  /*1c50*/  IADD3 R56, P4, PT, R59, R90, RZ ;  /* 0x0000005a3b387210 */ /* 0x000fc80007f9e0ff */
[----:B------:R0:W3:Y:S01]  /*1c60*/  @P6 LDG.E.U8 R131, desc[UR26][R60.64] ;  /* 0x0000001a3c836981 */ /* 0x0000e2000c1e1100 */
[----:B------:R-:W-:Y:S01]  /*1c70*/  LEA.HI.X.SX32 R59, R59, R91, 0x1, P4 ;  /* 0x0000005b3b3b7211 */ /* 0x000fe200020f0eff */
[----:B------:R-:W-:Y:S01]  /*1c80*/  @P1 IMAD.MOV.U32 R58, RZ, RZ, R56 ;  /* 0x000000ffff3a1224 */ /* 0x000fe200078e0038 */
[----:B------:R-:W-:Y:S01]  /*1c90*/  ISETP.GT.U32.AND P4, PT, R66, R109, PT ;  /* 0x0000006d4200720c */ /* 0x000fe20003f84070 */
[----:B------:R-:W-:Y:S01]  /*1ca0*/  @!P3 IMAD.IADD R96, R96, 0x1, -R66 ;  /* 0x000000016060b824 */ /* 0x000fe200078e0a42 */
[C---:B------:R-:W-:Y:S02]  /*1cb0*/  ISETP.GT.U32.AND P0, PT, R66.reuse, R107, PT ;  /* 0x0000006b4200720c */ /* 0x040fe40003f04070 */
[----:B------:R-:W3:Y:S01]  /*1cc0*/  @P1 LDG.E.U8 R135, desc[UR26][R58.64] ;  /* 0x0000001a3a871981 */ /* 0x000ee2000c1e1100 */
[----:B0-----:R-:W-:Y:S02]  /*1cd0*/  @P2 IMAD.MOV.U32 R60, RZ, RZ, R54 ;  /* 0x000000ffff3c2224 */ /* 0x001fe400078e0036 */
[----:B------:R-:W-:Y:S01]  /*1ce0*/  @P2 IMAD.MOV.U32 R61, RZ, RZ, R57 ;  /* 0x000000ffff3d2224 */ /* 0x000fe200078e0039 */
[----:B------:R-:W-:-:S04]  /*1cf0*/  ISETP.GT.U32.AND P1, PT, R66, R97, PT ;  /* 0x000000614200720c */ /* 0x000fc80003f24070 */
[----:B------:R0:W3:Y:S01]  /*1d00*/  @P2 LDG.E.U8 R133, desc[UR26][R60.64] ;  /* 0x0000001a3c852981 */ /* 0x0000e2000c1e1100 */
[C---:B------:R-:W-:Y:S02]  /*1d10*/  ISETP.GT.U32.AND P2, PT, R66.reuse, R95, PT ;  /* 0x0000005f4200720c */ /* 0x040fe40003f44070 */
[C---:B------:R-:W-:Y:S02]  /*1d20*/  ISETP.GT.U32.AND P6, PT, R66.reuse, R96, PT ;  /* 0x000000604200720c */ /* 0x040fe40003fc4070 */
[C---:B------:R-:W-:Y:S01]  /*1d30*/  ISETP.GT.U32.AND P3, PT, R66.reuse, R105, PT ;  /* 0x000000694200720c */ /* 0x040fe20003f64070 */
[--C-:B------:R-:W-:Y:S02]  /*1d40*/  @!P4 IMAD.IADD R109, R109, 0x1, -R66.reuse ;  /* 0x000000016d6dc824 */ /* 0x100fe400078e0a42 */
[--C-:B------:R-:W-:Y:S02]  /*1d50*/  @!P0 IMAD.IADD R107, R107, 0x1, -R66.reuse ;  /* 0x000000016b6b8824 */ /* 0x100fe400078e0a42 */
[----:B------:R-:W-:Y:S01]  /*1d60*/  @!P1 IMAD.IADD R97, R97, 0x1, -R66 ;  /* 0x0000000161619824 */ /* 0x000fe200078e0a42 */
[----:B------:R-:W-:-:S03]  /*1d70*/  ISETP.GT.U32.AND P4, PT, R66, R109, PT ;  /* 0x0000006d4200720c */ /* 0x000fc60003f84070 */
[--C-:B------:R-:W-:Y:S01]  /*1d80*/  @!P2 IMAD.IADD R95, R95, 0x1, -R66.reuse ;  /* 0x000000015f5fa824 */ /* 0x100fe200078e0a42 */
[----:B------:R-:W-:Y:S01]  /*1d90*/  ISETP.GT.U32.AND P2, PT, R66, R94, PT ;  /* 0x0000005e4200720c */ /* 0x000fe20003f44070 */
[--C-:B------:R-:W-:Y:S01]  /*1da0*/  @!P6 IMAD.IADD R96, R96, 0x1, -R66.reuse ;  /* 0x000000016060e824 */ /* 0x100fe200078e0a42 */
[C---:B------:R-:W-:Y:S01]  /*1db0*/  ISETP.GT.U32.AND P1, PT, R66.reuse, R106, PT ;  /* 0x0000006a4200720c */ /* 0x040fe20003f24070 */
[----:B------:R-:W-:Y:S01]  /*1dc0*/  @!P3 IMAD.IADD R105, R105, 0x1, -R66 ;  /* 0x000000016969b824 */ /* 0x000fe200078e0a42 */
[C---:B------:R-:W-:Y:S02]  /*1dd0*/  ISETP.GT.U32.AND P6, PT, R66.reuse, R97, PT ;  /* 0x000000614200720c */ /* 0x040fe40003fc4070 */
[C---:B------:R-:W-:Y:S02]  /*1de0*/  ISETP.GT.U32.AND P3, PT, R66.reuse, R107, PT ;  /* 0x0000006b4200720c */ /* 0x040fe40003f64070 */
[----:B------:R-:W-:Y:S02]  /*1df0*/  LOP3.LUT R32, R75, 0x1a, R4, 0xfe, !PT ;  /* 0x0000001a4b207812 */ /* 0x000fe400078efe04 */
[----:B------:R-:W-:-:S02]  /*1e00*/  ISETP.GT.U32.AND P0, PT, R66, R108, PT ;  /* 0x0000006c4200720c */ /* 0x000fc40003f04070 */
[----:B------:R-:W-:Y:S01]  /*1e10*/  IABS R70, R32 ;  /* 0x0000002000467213 */ /* 0x000fe20000000000 */
[--C-:B------:R-:W-:Y:S01]  /*1e20*/  @!P4 IMAD.IADD R109, R109, 0x1, -R66.reuse ;  /* 0x000000016d6dc824 */ /* 0x100fe200078e0a42 */
[----:B------:R-:W-:Y:S01]  /*1e30*/  ISETP.GT.U32.AND P4, PT, R66, R93, PT ;  /* 0x0000005d4200720c */ /* 0x000fe20003f84070 */
[----:B------:R-:W-:Y:S02]  /*1e40*/  @!P2 IMAD.IADD R94, R94, 0x1, -R66 ;  /* 0x000000015e5ea824 */ /* 0x000fe400078e0a42 */
[----:B0-----:R-:W-:Y:S02]  /*1e50*/  IMAD.MOV.U32 R61, RZ, RZ, R70 ;  /* 0x000000ffff3d7224 */ /* 0x001fe400078e0046 */
[--C-:B------:R-:W-:Y:S01]  /*1e60*/  @!P1 IMAD.IADD R106, R106, 0x1, -R66.reuse ;  /* 0x000000016a6a9824 */ /* 0x100fe200078e0a42 */
[C---:B------:R-:W-:Y:S01]  /*1e70*/  ISETP.GT.U32.AND P1, PT, R66.reuse, R95, PT ;  /* 0x0000005f4200720c */ /* 0x040fe20003f24070 */
[--C-:B------:R-:W-:Y:S01]  /*1e80*/  @!P6 IMAD.IADD R97, R97, 0x1, -R66.reuse ;  /* 0x000000016161e824 */ /* 0x100fe200078e0a42 */
[C---:B------:R-:W-:Y:S01]  /*1e90*/  ISETP.GT.U32.AND P6, PT, R66.reuse, R105, PT ;  /* 0x000000694200720c */ /* 0x040fe20003fc4070 */
[----:B------:R-:W-:Y:S01]  /*1ea0*/  @!P3 IMAD.IADD R107, R107, 0x1, -R66 ;  /* 0x000000016b6bb824 */ /* 0x000fe200078e0a42 */
[----:B------:R-:W-:Y:S01]  /*1eb0*/  ISETP.GT.U32.AND P3, PT, R66, R94, PT ;  /* 0x0000005e4200720c */ /* 0x000fe20003f64070 */
[----:B------:R-:W-:-:S02]  /*1ec0*/  IMAD.IADD R34, R75, 0x1, R68 ;  /* 0x000000014b227824 */ /* 0x000fc400078e0244 */
[----:B------:R-:W-:Y:S01]  /*1ed0*/  IMAD.HI.U32 R58, R62, R61, RZ ;  /* 0x0000003d3e3a7227 */ /* 0x000fe200078e00ff */
[----:B------:R-:W-:-:S03]  /*1ee0*/  LOP3.LUT R33, R75, 0x1c, R4, 0xfe, !PT ;  /* 0x0000001c4b217812 */ /* 0x000fc600078efe04 */
[----:B------:R-:W-:Y:S01]  /*1ef0*/  @!P0 IMAD.IADD R108, R108, 0x1, -R66 ;  /* 0x000000016c6c8824 */ /* 0x000fe200078e0a42 */
[C---:B------:R-:W-:Y:S01]  /*1f00*/  ISETP.GT.U32.AND P0, PT, R66.reuse, R106, PT ;  /* 0x0000006a4200720c */ /* 0x040fe20003f04070 */
[----:B------:R-:W-:Y:S01]  /*1f10*/  IMAD.MOV R58, RZ, RZ, -R58 ;  /* 0x000000ffff3a7224 */ /* 0x000fe200078e0a3a */
[----:B------:R-:W-:Y:S01]  /*1f20*/  IABS R70, R34 ;  /* 0x0000002200467213 */ /* 0x000fe20000000000 */
[----:B------:R-:W-:Y:S01]  /*1f30*/  @!P4 IMAD.IADD R93, R93, 0x1, -R66 ;  /* 0x000000015d5dc824 */ /* 0x000fe200078e0a42 */
[----:B------:R-:W-:Y:S01]  /*1f40*/  IABS R103, R33 ;  /* 0x0000002100677213 */ /* 0x000fe20000000000 */
[C---:B------:R-:W-:Y:S01]  /*1f50*/  IMAD R102, R66.reuse, R58, R61 ;  /* 0x0000003a42667224 */ /* 0x040fe200078e023d */
[C---:B------:R-:W-:Y:S01]  /*1f60*/  ISETP.GT.U32.AND P4, PT, R66.reuse, R100, PT ;  /* 0x000000644200720c */ /* 0x040fe20003f84070 */
[----:B------:R-:W-:Y:S02]  /*1f70*/  IMAD.MOV.U32 R61, RZ, RZ, R70 ;  /* 0x000000ffff3d7224 */ /* 0x000fe400078e0046 */
[----:B------:R-:W-:-:S02]  /*1f80*/  IMAD R92, R66, R92, R77 ;  /* 0x0000005c425c7224 */ /* 0x000fc400078e024d */
[--C-:B------:R-:W-:Y:S01]  /*1f90*/  @!P1 IMAD.IADD R95, R95, 0x1, -R66.reuse ;  /* 0x000000015f5f9824 */ /* 0x100fe200078e0a42 */
[C---:B------:R-:W-:Y:S01]  /*1fa0*/  ISETP.GT.U32.AND P1, PT, R66.reuse, R101, PT ;  /* 0x000000654200720c */ /* 0x040fe20003f24070 */
[--C-:B------:R-:W-:Y:S01]  /*1fb0*/  @!P6 IMAD.IADD R105, R105, 0x1, -R66.reuse ;  /* 0x000000016969e824 */ /* 0x100fe200078e0a42 */
[----:B------:R-:W-:Y:S01]  /*1fc0*/  ISETP.GT.U32.AND P6, PT, R66, R93, PT ;  /* 0x0000005d4200720c */ /* 0x000fe20003fc4070 */
[----:B------:R-:W-:Y:S01]  /*1fd0*/  @!P3 IMAD.IADD R94, R94, 0x1, -R66 ;  /* 0x000000015e5eb824 */ /* 0x000fe200078e0a42 */
[----:B------:R-:W-:Y:S01]  /*1fe0*/  ISETP.GT.U32.AND P3, PT, R66, R102, PT ;  /* 0x000000664200720c */ /* 0x000fe20003f64070 */
[----:B------:R-:W-:-:S04]  /*1ff0*/  IMAD.HI.U32 R60, R62, R103, RZ ;  /* 0x000000673e3c7227 */ /* 0x000fc800078e00ff */
[----:B------:R-:W-:-:S04]  /*2000*/  IMAD.HI.U32 R62, R62, R61, RZ ;  /* 0x0000003d3e3e7227 */ /* 0x000fc800078e00ff */
[----:B------:R-:W-:Y:S01]  /*2010*/  @!P0 IMAD.IADD R106, R106, 0x1, -R66 ;  /* 0x000000016a6a8824 */ /* 0x000fe200078e0a42 */
[C---:B------:R-:W-:Y:S01]  /*2020*/  ISETP.GT.U32.AND P0, PT, R66.reuse, R92, PT ;  /* 0x0000005c4200720c */ /* 0x040fe20003f04070 */
[----:B------:R-:W-:Y:S02]  /*2030*/  IMAD.MOV R60, RZ, RZ, -R60 ;  /* 0x000000ffff3c7224 */ /* 0x000fe400078e0a3c */
[----:B------:R-:W-:Y:S01]  /*2040*/  IMAD.MOV R62, RZ, RZ, -R62 ;  /* 0x000000ffff3e7224 */ /* 0x000fe200078e0a3e */
[C---:B------:R-:W-:Y:S01]  /*2050*/  ISETP.GT.U32.AND P2, PT, R66.reuse, R108, PT ;  /* 0x0000006c4200720c */ /* 0x040fe20003f44070 */
[C---:B------:R-:W-:Y:S02]  /*2060*/  IMAD R103, R66.reuse, R60, R103 ;  /* 0x0000003c42677224 */ /* 0x040fe400078e0267 */
[----:B------:R-:W-:Y:S02]  /*2070*/  IMAD R104, R66, R62, R61 ;  /* 0x0000003e42687224 */ /* 0x000fe400078e023d */
[----:B------:R-:W-:-:S02]  /*2080*/  @!P4 IMAD.IADD R100, R100, 0x1, -R66 ;  /* 0x000000016464c824 */ /* 0x000fc400078e0a42 */
[--C-:B------:R-:W-:Y:S01]  /*2090*/  @!P1 IMAD.IADD R101, R101, 0x1, -R66.reuse ;  /* 0x0000000165659824 */ /* 0x100fe200078e0a42 */
[C---:B------:R-:W-:Y:S01]  /*20a0*/  ISETP.GT.U32.AND P1, PT, R66.reuse, R103, PT ;  /* 0x000000674200720c */ /* 0x040fe20003f24070 */
[--C-:B------:R-:W-:Y:S01]  /*20b0*/  @!P6 IMAD.IADD R93, R93, 0x1, -R66.reuse ;  /* 0x000000015d5de824 */ /* 0x100fe200078e0a42 */
[----:B------:R-:W-:Y:S01]  /*20c0*/  ISETP.GT.U32.AND P6, PT, R66, R100, PT ;  /* 0x000000644200720c */ /* 0x000fe20003fc4070 */
[--C-:B------:R-:W-:Y:S01]  /*20d0*/  @!P3 IMAD.IADD R102, R102, 0x1, -R66.reuse ;  /* 0x000000016666b824 */ /* 0x100fe200078e0a42 */
[----:B------:R-:W-:Y:S01]  /*20e0*/  ISETP.GT.U32.AND P3, PT, R66, R104, PT ;  /* 0x000000684200720c */ /* 0x000fe20003f64070 */
[--C-:B------:R-:W-:Y:S01]  /*20f0*/  @!P0 IMAD.IADD R92, R92, 0x1, -R66.reuse ;  /* 0x000000015c5c8824 */ /* 0x100fe200078e0a42 */
[----:B------:R-:W-:Y:S01]  /*2100*/  ISETP.GT.U32.AND P4, PT, R66, R101, PT ;  /* 0x000000654200720c */ /* 0x000fe20003f84070 */
[----:B------:R-:W-:Y:S01]  /*2110*/  @!P2 IMAD.IADD R108, R108, 0x1, -R66 ;  /* 0x000000016c6ca824 */ /* 0x000fe200078e0a42 */
[----:B------:R-:W-:Y:S02]  /*2120*/  LOP3.LUT R58, R4, 0x1c, RZ, 0xfc, !PT ;  /* 0x0000001c043a7812 */ /* 0x000fe400078efcff */
[----:B------:R-:W-:-:S02]  /*2130*/  ISETP.GT.U32.AND P0, PT, R66, R92, PT ;  /* 0x0000005c4200720c */ /* 0x000fc40003f04070 */
[----:B------:R-:W-:Y:S01]  /*2140*/  PLOP3.LUT P2, PT, PT, PT, UP1, 0x80, 0x8 ;  /* 0x000000000008781c */ /* 0x000fe20003f4f018 */
[--C-:B------:R-:W-:Y:S02]  /*2150*/  @!P1 IMAD.IADD R103, R103, 0x1, -R66.reuse ;  /* 0x0000000167679824 */ /* 0x100fe400078e0a42 */
[--C-:B------:R-:W-:Y:S01]  /*2160*/  @!P6 IMAD.IADD R100, R100, 0x1, -R66.reuse ;  /* 0x000000016464e824 */ /* 0x100fe200078e0a42 */
[----:B------:R-:W-:Y:S01]  /*2170*/  ISETP.LT.AND P2, PT, R58, UR30, P2 ;  /* 0x0000001e3a007c0c */ /* 0x000fe20009741270 */
[--C-:B------:R-:W-:Y:S01]  /*2180*/  @!P3 IMAD.IADD R104, R104, 0x1, -R66.reuse ;  /* 0x000000016868b824 */ /* 0x100fe200078e0a42 */
[----:B------:R-:W-:Y:S02]  /*2190*/  LOP3.LUT R58, R4, 0x3a, RZ, 0xfc, !PT ;  /* 0x0000003a043a7812 */ /* 0x000fe400078efcff */
[C---:B------:R-:W-:Y:S02]  /*21a0*/  IADD3 R60, P6, PT, R63.reuse, R90, RZ ;  /* 0x0000005a3f3c7210 */ /* 0x040fe40007fde0ff */
[----:B------:R-:W-:Y:S01]  /*21b0*/  PLOP3.LUT P3, PT, PT, PT, UP1, 0x80, 0x8 ;  /* 0x000000000008781c */ /* 0x000fe20003f6f018 */
[----:B------:R-:W-:Y:S01]  /*21c0*/  IMAD R73, R64, 0x2, R73 ;  /* 0x0000000240497824 */ /* 0x000fe200078e0249 */
[----:B------:R-:W-:Y:S01]  /*21d0*/  LEA.HI.X.SX32 R61, R63, R91, 0x1, P6 ;  /* 0x0000005b3f3d7211 */ /* 0x000fe200030f0eff */
[----:B------:R-:W-:Y:S01]  /*21e0*/  @!P4 IMAD.IADD R101, R101, 0x1, -R66 ;  /* 0x000000016565c824 */ /* 0x000fe200078e0a42 */
[----:B------:R-:W-:-:S02]  /*21f0*/  ISETP.GT.U32.AND P4, PT, R66, R103, PT ;  /* 0x000000674200720c */ /* 0x000fc40003f84070 */
[----:B------:R-:W-:Y:S02]  /*2200*/  ISETP.LT.AND P3, PT, R58, UR30, P3 ;  /* 0x0000001e3a007c0c */ /* 0x000fe40009f61270 */
[----:B------:R-:W-:Y:S01]  /*2210*/  ISETP.GT.U32.AND P1, PT, R66, R102, PT ;  /* 0x000000664200720c */ /* 0x000fe20003f24070 */
[----:B------:R-:W-:Y:S01]  /*2220*/  @!P0 IMAD.IADD R92, R92, 0x1, -R66 ;  /* 0x000000015c5c8824 */ /* 0x000fe200078e0a42 */
[----:B------:R-:W-:Y:S01]  /*2230*/  ISETP.GT.U32.AND P6, PT, R66, R104, PT ;  /* 0x000000684200720c */ /* 0x000fe20003fc4070 */
[----:B------:R-:W-:Y:S01]  /*2240*/  IMAD R75, R68, UR20, RZ ;  /* 0x00000014444b7c24 */ /* 0x000fe2000f8e02ff */
[C---:B------:R-:W-:Y:S01]  /*2250*/  IADD3 R62, P0, PT, R73.reuse, R90, RZ ;  /* 0x0000005a493e7210 */ /* 0x040fe20007f1e0ff */
[----:B------:R-:W-:Y:S01]  /*2260*/  IMAD R77, R64, 0x2, R73 ;  /* 0x00000002404d7824 */ /* 0x000fe200078e0249 */
[----:B------:R-:W4:Y:S02]  /*2270*/  @P2 LDG.E.U8 R137, desc[UR26][R60.64] ;  /* 0x0000001a3c892981 */ /* 0x000f24000c1e1100 */
[----:B------:R-:W-:-:S02]  /*2280*/  LEA.HI.X.SX32 R63, R73, R91, 0x1, P0 ;  /* 0x0000005b493f7211 */ /* 0x000fc400000f0eff */
[----:B------:R-:W-:Y:S01]  /*2290*/  PLOP3.LUT P0, PT, PT, PT, UP1, 0x80, 0x8 ;  /* 0x000000000008781c */ /* 0x000fe20003f0f018 */
[--C-:B------:R-:W-:Y:S01]  /*22a0*/  @!P4 IMAD.IADD R103, R103, 0x1, -R66.reuse ;  /* 0x000000016767c824 */ /* 0x100fe200078e0a42 */
[----:B------:R-:W-:Y:S01]  /*22b0*/  PLOP3.LUT P4, PT, PT, PT, UP1, 0x80, 0x8 ;  /* 0x000000000008781c */ /* 0x000fe20003f8f018 */
[----:B------:R-:W4:Y:S01]  /*22c0*/  @P3 LDG.E.U8 R158, desc[UR26][R62.64] ;  /* 0x0000001a3e9e3981 */ /* 0x000f22000c1e1100 */
[--C-:B------:R-:W-:Y:S01]  /*22d0*/  @!P1 IMAD.IADD R102, R102, 0x1, -R66.reuse ;  /* 0x0000000166669824 */ /* 0x100fe200078e0a42 */
[----:B------:R-:W-:Y:S01]  /*22e0*/  IADD3 R68, P3, PT, R69, R90, RZ ;  /* 0x0000005a45447210 */ /* 0x000fe20007f7e0ff */
[----:B------:R-:W-:Y:S01]  /*22f0*/  @!P6 IMAD.IADD R104, R104, 0x1, -R66 ;  /* 0x000000016868e824 */ /* 0x000fe200078e0a42 */
[----:B------:R-:W-:Y:S01]  /*2300*/  LOP3.LUT R70, R4, 0x2c, RZ, 0xfc, !PT ;  /* 0x0000002c04467812 */ /* 0x000fe200078efcff */
[----:B------:R-:W-:Y:S01]  /*2310*/  IMAD R73, R86, UR20, RZ ;  /* 0x0000001456497c24 */ /* 0x000fe2000f8e02ff */
[----:B------:R-:W-:Y:S01]  /*2320*/  PLOP3.LUT P1, PT, PT, PT, UP1, 0x80, 0x8 ;  /* 0x000000000008781c */ /* 0x000fe20003f2f018 */
[----:B------:R-:W-:Y:S01]  /*2330*/  IMAD R81, R98, UR20, RZ ;  /* 0x0000001462517c24 */ /* 0x000fe2000f8e02ff */
[----:B------:R-:W-:-:S02]  /*2340*/  ISETP.LT.AND P0, PT, R74, UR30, P0 ;  /* 0x0000001e4a007c0c */ /* 0x000fc40008701270 */
[-C--:B------:R-:W-:Y:S02]  /*2350*/  IADD3 R66, P2, PT, R67, R90.reuse, RZ ;  /* 0x0000005a43427210 */ /* 0x080fe40007f5e0ff */
[----:B------:R-:W-:Y:S02]  /*2360*/  IADD3 R74, P6, PT, R75, R90, RZ ;  /* 0x0000005a4b4a7210 */ /* 0x000fe40007fde0ff */
[----:B------:R-:W-:Y:S02]  /*2370*/  ISETP.LT.AND P4, PT, R72, UR30, P4 ;  /* 0x0000001e48007c0c */ /* 0x000fe4000a781270 */
[-C--:B------:R-:W-:Y:S02]  /*2380*/  LEA.HI.X.SX32 R69, R69, R91.reuse, 0x1, P3 ;  /* 0x0000005b45457211 */ /* 0x080fe400018f0eff */
[----:B------:R-:W-:Y:S02]  /*2390*/  ISETP.LT.AND P1, PT, R70, UR30, P1 ;  /* 0x0000001e46007c0c */ /* 0x000fe40008f21270 */
[----:B------:R-:W-:-:S02]  /*23a0*/  LEA.HI.X.SX32 R67, R67, R91, 0x1, P2 ;  /* 0x0000005b43437211 */ /* 0x000fc400010f0eff */
[-C--:B------:R-:W-:Y:S02]  /*23b0*/  IADD3 R72, P3, PT, R73, R90.reuse, RZ ;  /* 0x0000005a49487210 */ /* 0x080fe40007f7e0ff */
[-C--:B------:R-:W-:Y:S02]  /*23c0*/  IADD3 R70, P2, PT, R71, R90.reuse, RZ ;  /* 0x0000005a47467210 */ /* 0x080fe40007f5e0ff */
[-C--:B------:R-:W-:Y:S02]  /*23d0*/  LEA.HI.X.SX32 R75, R75, R91.reuse, 0x1, P6 ;  /* 0x0000005b4b4b7211 */ /* 0x080fe400030f0eff */
[----:B------:R-:W-:Y:S02]  /*23e0*/  LEA.HI R64, R0, 0x3e, RZ, 0x1a ;  /* 0x0000003e00407811 */ /* 0x000fe400078fd0ff */
[----:B------:R-:W-:Y:S02]  /*23f0*/  IADD3 R80, P6, PT, R81, R90, RZ ;  /* 0x0000005a51507210 */ /* 0x000fe40007fde0ff */
[----:B------:R-:W-:-:S02]  /*2400*/  LEA.HI.X.SX32 R73, R73, R91, 0x1, P3 ;  /* 0x0000005b49497211 */ /* 0x000fc400018f0eff */
[-C--:B------:R-:W-:Y:S02]  /*2410*/  LEA.HI.X.SX32 R71, R71, R91.reuse, 0x1, P2 ;  /* 0x0000005b47477211 */ /* 0x080fe400010f0eff */
[-C--:B------:R-:W-:Y:S01]  /*2420*/  IADD3 R78, P3, PT, R79, R90.reuse, RZ ;  /* 0x0000005a4f4e7210 */ /* 0x080fe20007f7e0ff */
[----:B------:R-:W-:Y:S01]  /*2430*/  IMAD R87, R64, UR20, RZ ;  /* 0x0000001440577c24 */ /* 0x000fe2000f8e02ff */
[-C--:B------:R-:W-:Y:S01]  /*2440*/  IADD3 R76, P2, PT, R77, R90.reuse, RZ ;  /* 0x0000005a4d4c7210 */ /* 0x080fe20007f5e0ff */
[----:B------:R-:W4:Y:S01]  /*2450*/  @P4 LDG.E.U8 R127, desc[UR26][R70.64] ;  /* 0x0000001a467f4981 */ /* 0x000f22000c1e1100 */
[-C--:B------:R-:W-:Y:S02]  /*2460*/  LEA.HI.X.SX32 R81, R81, R91.reuse, 0x1, P6 ;  /* 0x0000005b51517211 */ /* 0x080fe400030f0eff */
[----:B------:R-:W-:Y:S02]  /*2470*/  IADD3 R88, P6, PT, R89, R90, RZ ;  /* 0x0000005a59587210 */ /* 0x000fe40007fde0ff */
[----:B------:R-:W-:-:S02]  /*2480*/  LEA.HI.X.SX32 R79, R79, R91, 0x1, P3 ;  /* 0x0000005b4f4f7211 */ /* 0x000fc400018f0eff */
[-C--:B------:R-:W-:Y:S02]  /*2490*/  LEA.HI.X.SX32 R77, R77, R91.reuse, 0x1, P2 ;  /* 0x0000005b4d4d7211 */ /* 0x080fe400010f0eff */
[-C--:B------:R-:W-:Y:S02]  /*24a0*/  IADD3 R84, P3, PT, R85, R90.reuse, RZ ;  /* 0x0000005a55547210 */ /* 0x080fe40007f7e0ff */
[-C--:B------:R-:W-:Y:S02]  /*24b0*/  IADD3 R82, P2, PT, R83, R90.reuse, RZ ;  /* 0x0000005a53527210 */ /* 0x080fe40007f5e0ff */
[-C--:B------:R-:W-:Y:S02]  /*24c0*/  LEA.HI.X.SX32 R89, R89, R91.reuse, 0x1, P6 ;  /* 0x0000005b59597211 */ /* 0x080fe400030f0eff */
[----:B------:R-:W-:Y:S02]  /*24d0*/  IADD3 R90, P6, PT, R87, R90, RZ ;  /* 0x0000005a575a7210 */ /* 0x000fe40007fde0ff */
[----:B------:R-:W-:-:S02]  /*24e0*/  LEA.HI.X.SX32 R85, R85, R91, 0x1, P3 ;  /* 0x0000005b55557211 */ /* 0x000fc400018f0eff */
[-C--:B------:R-:W-:Y:S02]  /*24f0*/  LEA.HI.X.SX32 R83, R83, R91.reuse, 0x1, P2 ;  /* 0x0000005b53537211 */ /* 0x080fe400010f0eff */
[----:B------:R-:W-:Y:S02]  /*2500*/  PLOP3.LUT P3, PT, PT, PT, UP1, 0x80, 0x8 ;  /* 0x000000000008781c */ /* 0x000fe40003f6f018 */
[----:B------:R-:W-:Y:S02]  /*2510*/  LEA.HI.X.SX32 R91, R87, R91, 0x1, P6 ;  /* 0x0000005b575b7211 */ /* 0x000fe400030f0eff */
[----:B------:R-:W-:Y:S02]  /*2520*/  PRMT R87, RZ, 0x7610, R87 ;  /* 0x00007610ff577816 */ /* 0x000fe40000000057 */
[----:B------:R-:W-:Y:S02]  /*2530*/  ISETP.LT.AND P3, PT, R99, UR30, P3 ;  /* 0x0000001e63007c0c */ /* 0x000fe40009f61270 */
[----:B------:R-:W-:-:S02]  /*2540*/  LOP3.LUT R99, R4, 0x36, RZ, 0xfc, !PT ;  /* 0x0000003604637812 */ /* 0x000fc400078efcff */
[----:B------:R-:W-:Y:S01]  /*2550*/  PLOP3.LUT P4, PT, PT, PT, UP1, 0x80, 0x8 ;  /* 0x000000000008781c */ /* 0x000fe20003f8f018 */
[----:B------:R-:W4:Y:S01]  /*2560*/  @P1 LDG.E.U8 R87, desc[UR26][R68.64] ;  /* 0x0000001a44571981 */ /* 0x000f22000c1e1100 */
[----:B------:R-:W-:Y:S02]  /*2570*/  LOP3.LUT R65, R4, 0x3c, RZ, 0xfc, !PT ;  /* 0x0000003c04417812 */ /* 0x000fe400078efcff */
[----:B------:R-:W-:Y:S02]  /*2580*/  PLOP3.LUT P1, PT, PT, PT, UP1, 0x80, 0x8 ;  /* 0x000000000008781c */ /* 0x000fe40003f2f018 */
[----:B------:R-:W-:Y:S02]  /*2590*/  ISETP.LT.AND P4, PT, R99, UR30, P4 ;  /* 0x0000001e63007c0c */ /* 0x000fe4000a781270 */
[----:B------:R-:W-:Y:S02]  /*25a0*/  ISETP.LT.AND P1, PT, R65, UR30, P1 ;  /* 0x0000001e41007c0c */ /* 0x000fe40008f21270 */
[----:B------:R-:W-:-:S02]  /*25b0*/  PLOP3.LUT P2, PT, PT, PT, UP1, 0x80, 0x8 ;  /* 0x000000000008781c */ /* 0x000fc40003f4f018 */
[----:B------:R-:W-:Y:S02]  /*25c0*/  PRMT R126, RZ, 0x7610, R126 ;  /* 0x00007610ff7e7816 */ /* 0x000fe4000000007e */
[----:B------:R-:W-:Y:S02]  /*25d0*/  PRMT R128, RZ, 0x7610, R128 ;  /* 0x00007610ff807816 */ /* 0x000fe40000000080 */
[----:B------:R-:W-:Y:S02]  /*25e0*/  ISETP.LT.AND P2, PT, R86, UR30, P2 ;  /* 0x0000001e56007c0c */ /* 0x000fe40009741270 */
[----:B------:R-:W-:Y:S01]  /*25f0*/  PRMT R129, RZ, 0x7610, R129 ;  /* 0x00007610ff817816 */ /* 0x000fe20000000081 */
[----:B------:R-:W4:Y:S01]  /*2600*/  @P3 LDG.E.U8 R126, desc[UR26][R74.64] ;  /* 0x0000001a4a7e3981 */ /* 0x000f22000c1e1100 */
[----:B------:R-:W-:-:S03]  /*2610*/  ISETP.GE.AND P3, PT, R23, RZ, PT ;  /* 0x000000ff1700720c */ /* 0x000fc60003f66270 */
[----:B------:R-:W4:Y:S01]  /*2620*/  @P4 LDG.E.U8 R128, desc[UR26][R78.64] ;  /* 0x0000001a4e804981 */ /* 0x000f22000c1e1100 */
[----:B------:R-:W-:Y:S02]  /*2630*/  ISETP.GE.AND P4, PT, R20, RZ, PT ;  /* 0x000000ff1400720c */ /* 0x000fe40003f86270 */
[----:B------:R-:W-:Y:S01]  /*2640*/  PRMT R86, RZ, 0x7610, R86 ;  /* 0x00007610ff567816 */ /* 0x000fe20000000056 */
[----:B------:R-:W4:Y:S01]  /*2650*/  @P1 LDG.E.U8 R129, desc[UR26][R76.64] ;  /* 0x0000001a4c811981 */ /* 0x000f22000c1e1100 */
[----:B------:R-:W-:Y:S01]  /*2660*/  ISETP.GE.AND P1, PT, R3, RZ, PT ;  /* 0x000000ff0300720c */ /* 0x000fe20003f26270 */
[----:B------:R-:W-:-:S03]  /*2670*/  IMAD.MOV.U32 R111, RZ, RZ, R97 ;  /* 0x000000ffff6f7224 */ /* 0x000fc600078e0061 */
[----:B------:R-:W4:Y:S01]  /*2680*/  @P2 LDG.E.U8 R86, desc[UR26][R72.64] ;  /* 0x0000001a48562981 */ /* 0x000f22000c1e1100 */
[----:B------:R-:W-:Y:S01]  /*2690*/  ISETP.GE.AND P2, PT, R22, RZ, PT ;  /* 0x000000ff1600720c */ /* 0x000fe20003f46270 */
[----:B------:R-:W-:Y:S01]  /*26a0*/  @!P3 IMAD.MOV R95, RZ, RZ, -R95 ;  /* 0x000000ffff5fb224 */ /* 0x000fe200078e0a5f */
[----:B------:R-:W-:Y:S02]  /*26b0*/  ISETP.GE.AND P3, PT, R27, RZ, PT ;  /* 0x000000ff1b00720c */ /* 0x000fe40003f66270 */
[----:B------:R-:W-:Y:S01]  /*26c0*/  @!P4 IMAD.MOV R111, RZ, RZ, -R111 ;  /* 0x000000ffff6fc224 */ /* 0x000fe200078e0a6f */
[----:B------:R-:W-:-:S03]  /*26d0*/  ISETP.GE.AND P4, PT, R25, RZ, PT ;  /* 0x000000ff1900720c */ /* 0x000fc60003f86270 */
[----:B------:R-:W-:Y:S01]  /*26e0*/  @!P1 IMAD.MOV R96, RZ, RZ, -R96 ;  /* 0x000000ffff609224 */ /* 0x000fe200078e0a60 */
[----:B------:R-:W-:-:S04]  /*26f0*/  ISETP.GE.AND P1, PT, R24, RZ, PT ;  /* 0x000000ff1800720c */ /* 0x000fc80003f26270 */
[----:B------:R-:W-:Y:S01]  /*2700*/  @!P2 IMAD.MOV R107, RZ, RZ, -R107 ;  /* 0x000000ffff6ba224 */ /* 0x000fe200078e0a6b */
[----:B------:R-:W-:Y:S01]  /*2710*/  ISETP.GE.AND P2, PT, R26, RZ, PT ;  /* 0x000000ff1a00720c */ /* 0x000fe20003f46270 */
[----:B------:R-:W-:Y:S01]  /*2720*/  @!P3 IMAD.MOV R94, RZ, RZ, -R94 ;  /* 0x000000ffff5eb224 */ /* 0x000fe200078e0a5e */
[----:B------:R-:W-:Y:S02]  /*2730*/  PRMT R139, RZ, 0x7610, R139 ;  /* 0x00007610ff8b7816 */ /* 0x000fe4000000008b */
[----:B------:R-:W-:Y:S01]  /*2740*/  @!P4 IMAD.MOV R106, RZ, RZ, -R106 ;  /* 0x000000ffff6ac224 */ /* 0x000fe200078e0a6a */
[----:B------:R-:W-:Y:S02]  /*2750*/  ISETP.NE.AND P4, PT, R7, RZ, PT ;  /* 0x000000ff0700720c */ /* 0x000fe40003f85270 */
[----:B------:R-:W-:Y:S01]  /*2760*/  LOP3.LUT R110, RZ, R7, RZ, 0x33, !PT ;  /* 0x00000007ff6e7212 */ /* 0x000fe200078e33ff */
[----:B------:R-:W-:Y:S01]  /*2770*/  @!P1 IMAD.MOV R105, RZ, RZ, -R105 ;  /* 0x000000ffff699224 */ /* 0x000fe200078e0a69 */
[----:B------:R-:W-:Y:S01]  /*2780*/  ISETP.GE.AND P3, PT, R31, RZ, PT ;  /* 0x000000ff1f00720c */ /* 0x000fe20003f66270 */
[----:B------:R-:W4:Y:S01]  /*2790*/  @P0 LDG.E.U8 R139, desc[UR26][R66.64] ;  /* 0x0000001a428b0981 */ /* 0x000f22000c1e1100 */
[----:B------:R-:W-:-:S02]  /*27a0*/  LOP3.LUT R99, R0, 0x3f, RZ, 0xc0, !PT ;  /* 0x0000003f00637812 */ /* 0x000fc400078ec0ff */
[----:B------:R-:W-:Y:S02]  /*27b0*/  PLOP3.LUT P1, PT, PT, PT, UP1, 0x80, 0x8 ;  /* 0x000000000008781c */ /* 0x000fe40003f2f018 */
[C---:B------:R-:W-:Y:S02]  /*27c0*/  SEL R97, R110.reuse, R94, !P4 ;  /* 0x0000005e6e617207 */ /* 0x040fe40006000000 */
[----:B------:R-:W-:Y:S01]  /*27d0*/  PLOP3.LUT P0, PT, PT, PT, UP1, 0x80, 0x8 ;  /* 0x000000000008781c */ /* 0x000fe20003f0f018 */
[----:B------:R-:W-:Y:S01]  /*27e0*/  @!P2 IMAD.MOV R108, RZ, RZ, -R108 ;  /* 0x000000ffff6ca224 */ /* 0x000fe200078e0a6c */
[----:B------:R-:W-:Y:S01]  /*27f0*/  IADD3 R122, P6, PT, R123, UR18, RZ ;  /* 0x000000127b7a7c10 */ /* 0x000fe2000ffde0ff */
[----:B--2---:R-:W-:Y:S01]  /*2800*/  IMAD R97, R97, UR8, RZ ;  /* 0x0000000861617c24 */ /* 0x004fe2000f8e02ff */
[----:B------:R-:W-:Y:S01]  /*2810*/  ISETP.LT.AND P1, PT, R99, UR30, P1 ;  /* 0x0000001e63007c0c */ /* 0x000fe20008f21270 */
[----:B------:R-:W-:Y:S01]  /*2820*/  IMAD.MOV.U32 R99, RZ, RZ, R92 ;  /* 0x000000ffff637224 */ /* 0x000fe200078e005c */
[----:B------:R-:W-:-:S02]  /*2830*/  SEL R96, R110, R96, !P4 ;  /* 0x000000606e607207 */ /* 0x000fc40006000000 */
[----:B------:R-:W-:Y:S02]  /*2840*/  ISETP.LT.AND P0, PT, R98, UR30, P0 ;  /* 0x0000001e62007c0c */ /* 0x000fe40008701270 */
[----:B------:R-:W-:Y:S01]  /*2850*/  ISETP.GE.AND P2, PT, R28, RZ, PT ;  /* 0x000000ff1c00720c */ /* 0x000fe20003f46270 */
[----:B------:R-:W-:Y:S01]  /*2860*/  IMAD.MOV.U32 R7, RZ, RZ, R93 ;  /* 0x000000ffff077224 */ /* 0x000fe200078e005d */
[----:B------:R-:W-:Y:S01]  /*2870*/  LEA.HI.X.SX32 R123, R123, UR19, 0x1, P6 ;  /* 0x000000137b7b7c11 */ /* 0x000fe2000b0f0eff */
[----:B------:R-:W-:Y:S01]  /*2880*/  IMAD R93, R96, UR8, RZ ;  /* 0x00000008605d7c24 */ /* 0x000fe2000f8e02ff */
[----:B------:R-:W-:Y:S01]  /*2890*/  ISETP.GE.AND P6, PT, R21, RZ, PT ;  /* 0x000000ff1500720c */ /* 0x000fe20003fc6270 */
[----:B------:R-:W-:Y:S01]  /*28a0*/  @!P3 IMAD.MOV R99, RZ, RZ, -R99 ;  /* 0x000000ffff63b224 */ /* 0x000fe200078e0a63 */
[----:B------:R-:W-:Y:S02]  /*28b0*/  IADD3 R96, P3, PT, R97, R122, RZ ;  /* 0x0000007a61607210 */ /* 0x000fe40007f7e0ff */
[----:B------:R-:W-:-:S02]  /*28c0*/  PRMT R130, RZ, 0x7610, R130 ;  /* 0x00007610ff827816 */ /* 0x000fc40000000082 */
[----:B------:R-:W-:Y:S02]  /*28d0*/  SEL R95, R110, R95, !P4 ;  /* 0x0000005f6e5f7207 */ /* 0x000fe40006000000 */
[----:B------:R-:W-:Y:S02]  /*28e0*/  LEA.HI.X.SX32 R97, R97, R123, 0x1, P3 ;  /* 0x0000007b61617211 */ /* 0x000fe400018f0eff */
[----:B------:R-:W-:Y:S01]  /*28f0*/  PLOP3.LUT P3, PT, PT, PT, UP1, 0x80, 0x8 ;  /* 0x000000000008781c */ /* 0x000fe20003f6f018 */
[----:B------:R-:W-:Y:S01]  /*2900*/  IMAD R95, R95, UR8, RZ ;  /* 0x000000085f5f7c24 */ /* 0x000fe2000f8e02ff */
[----:B------:R-:W2:Y:S01]  /*2910*/  @P0 LDG.E.U8 R130, desc[UR26][R80.64] ;  /* 0x0000001a50820981 */ /* 0x000ea2000c1e1100 */
[----:B------:R-:W-:Y:S01]  /*2920*/  @!P2 IMAD.MOV R7, RZ, RZ, -R7 ;  /* 0x000000ffff07a224 */ /* 0x000fe200078e0a07 */
[----:B------:R-:W-:Y:S02]  /*2930*/  LOP3.LUT R98, R4, 0x6, RZ, 0xfc, !PT ;  /* 0x0000000604627812 */ /* 0x000fe400078efcff */
[----:B------:R-:W-:-:S02]  /*2940*/  PLOP3.LUT P0, PT, PT, PT, UP1, 0x80, 0x8 ;  /* 0x000000000008781c */ /* 0x000fc40003f0f018 */
[-C--:B------:R-:W-:Y:S02]  /*2950*/  IADD3 R92, P2, PT, R93, R122.reuse, RZ ;  /* 0x0000007a5d5c7210 */ /* 0x080fe40007f5e0ff */
[----:B------:R-:W-:Y:S01]  /*2960*/  ISETP.LT.AND P3, PT, R64, UR30, P3 ;  /* 0x0000001e40007c0c */ /* 0x000fe20009f61270 */
[----:B------:R-:W-:Y:S01]  /*2970*/  @!P6 IMAD.MOV R109, RZ, RZ, -R109 ;  /* 0x000000ffff6de224 */ /* 0x000fe200078e0a6d */
[----:B------:R-:W-:Y:S02]  /*2980*/  IADD3 R94, P6, PT, R95, R122, RZ ;  /* 0x0000007a5f5e7210 */ /* 0x000fe40007fde0ff */
[----:B------:R-:W-:Y:S02]  /*2990*/  ISETP.LT.AND P0, PT, R98, UR30, P0 ;  /* 0x0000001e62007c0c */ /* 0x000fe40008701270 */
[----:B------:R-:W-:Y:S02]  /*29a0*/  LEA.HI.X.SX32 R93, R93, R123, 0x1, P2 ;  /* 0x0000007b5d5d7211 */ /* 0x000fe400010f0eff */
[----:B------:R-:W-:-:S02]  /*29b0*/  SEL R99, R110, R99, !P4 ;  /* 0x000000636e637207 */ /* 0x000fc40006000000 */
[C---:B------:R-:W-:Y:S02]  /*29c0*/  LOP3.LUT R98, R4.reuse, 0x16, RZ, 0xfc, !PT ;  /* 0x0000001604627812 */ /* 0x040fe400078efcff */
[----:B------:R-:W-:Y:S02]  /*29d0*/  PLOP3.LUT P2, PT, PT, PT, UP1, 0x80, 0x8 ;  /* 0x000000000008781c */ /* 0x000fe40003f4f018 */
[----:B------:R-:W-:Y:S02]  /*29e0*/  LEA.HI.X.SX32 R95, R95, R123, 0x1, P6 ;  /* 0x0000007b5f5f7211 */ /* 0x000fe400030f0eff */
[----:B------:R-:W-:Y:S01]  /*29f0*/  PRMT R138, RZ, 0x7610, R138 ;  /* 0x00007610ff8a7816 */ /* 0x000fe2000000008a */
[----:B------:R-:W-:Y:S01]  /*2a00*/  IMAD R99, R99, UR8, RZ ;  /* 0x0000000863637c24 */ /* 0x000fe2000f8e02ff */
[----:B------:R-:W-:Y:S02]  /*2a10*/  LOP3.LUT R112, R4, 0x26, RZ, 0xfc, !PT ;  /* 0x0000002604707812 */ /* 0x000fe400078efcff */
[----:B------:R-:W-:-:S02]  /*2a20*/  PLOP3.LUT P6, PT, PT, PT, UP1, 0x80, 0x8 ;  /* 0x000000000008781c */ /* 0x000fc40003fcf018 */
[----:B------:R-:W-:Y:S01]  /*2a30*/  ISETP.LT.AND P2, PT, R98, UR30, P2 ;  /* 0x0000001e62007c0c */ /* 0x000fe20009741270 */
[----:B------:R-:W2:Y:S01]  /*2a40*/  @P3 LDG.E.U8 R138, desc[UR26][R90.64] ;  /* 0x0000001a5a8a3981 */ /* 0x000ea2000c1e1100 */
[----:B------:R-:W-:Y:S02]  /*2a50*/  ISETP.LT.AND P6, PT, R112, UR30, P6 ;  /* 0x0000001e70007c0c */ /* 0x000fe4000b7c1270 */
[----:B------:R-:W-:Y:S02]  /*2a60*/  PRMT R140, RZ, 0x7610, R140 ;  /* 0x00007610ff8c7816 */ /* 0x000fe4000000008c */
[----:B------:R-:W-:Y:S02]  /*2a70*/  SEL R112, R110, R111, !P4 ;  /* 0x0000006f6e707207 */ /* 0x000fe40006000000 */
[C---:B------:R-:W-:Y:S01]  /*2a80*/  IADD3 R98, P3, PT, R99.reuse, R122, RZ ;  /* 0x0000007a63627210 */ /* 0x040fe20007f7e0ff */
[----:B------:R-:W-:Y:S01]  /*2a90*/  IMAD.MOV.U32 R111, RZ, RZ, R101 ;  /* 0x000000ffff6f7224 */ /* 0x000fe200078e0065 */
[----:B------:R-:W-:Y:S01]  /*2aa0*/  PRMT R144, RZ, 0x7610, R144 ;  /* 0x00007610ff907816 */ /* 0x000fe20000000090 */
[----:B------:R-:W2:Y:S01]  /*2ab0*/  @P0 LDG.E.U8 R140, desc[UR26][R82.64] ;  /* 0x0000001a528c0981 */ /* 0x000ea2000c1e1100 */
[----:B------:R-:W-:Y:S01]  /*2ac0*/  LEA.HI.X.SX32 R99, R99, R123, 0x1, P3 ;  /* 0x0000007b63637211 */ /* 0x000fe200018f0eff */
[----:B------:R-:W-:Y:S01]  /*2ad0*/  IMAD R101, R112, UR8, RZ ;  /* 0x0000000870657c24 */ /* 0x000fe2000f8e02ff */
[----:B------:R-:W-:-:S02]  /*2ae0*/  ISETP.GE.AND P0, PT, R29, RZ, PT ;  /* 0x000000ff1d00720c */ /* 0x000fc40003f06270 */
[----:B------:R-:W-:Y:S01]  /*2af0*/  ISETP.GE.AND P3, PT, R30, RZ, PT ;  /* 0x000000ff1e00720c */ /* 0x000fe20003f66270 */
[----:B------:R-:W2:Y:S01]  /*2b00*/  @P2 LDG.E.U8 R144, desc[UR26][R84.64] ;  /* 0x0000001a54902981 */ /* 0x000ea2000c1e1100 */
[----:B------:R-:W-:Y:S01]  /*2b10*/  IMAD.MOV.U32 R113, RZ, RZ, R100 ;  /* 0x000000ffff717224 */ /* 0x000fe200078e0064 */
[----:B------:R-:W-:-:S04]  /*2b20*/  IADD3 R100, P2, PT, R101, R122, RZ ;  /* 0x0000007a65647210 */ /* 0x000fc80007f5e0ff */
[----:B------:R-:W-:Y:S02]  /*2b30*/  LEA.HI.X.SX32 R101, R101, R123, 0x1, P2 ;  /* 0x0000007b65657211 */ /* 0x000fe400010f0eff */
[----:B------:R-:W-:Y:S02]  /*2b40*/  ISETP.GE.AND P2, PT, R33, RZ, PT ;  /* 0x000000ff2100720c */ /* 0x000fe40003f46270 */
[----:B------:R-:W-:Y:S01]  /*2b50*/  @!P0 IMAD.MOV R111, RZ, RZ, -R111 ;  /* 0x000000ffff6f8224 */ /* 0x000fe200078e0a6f */
[----:B------:R-:W-:Y:S01]  /*2b60*/  ISETP.GE.AND P0, PT, R32, RZ, PT ;  /* 0x000000ff2000720c */ /* 0x000fe20003f06270 */
[----:B------:R-:W-:Y:S01]  /*2b70*/  @!P3 IMAD.MOV R113, RZ, RZ, -R113 ;  /* 0x000000ffff71b224 */ /* 0x000fe200078e0a71 */
[----:B------:R-:W-:Y:S02]  /*2b80*/  ISETP.GE.AND P3, PT, R34, RZ, PT ;  /* 0x000000ff2200720c */ /* 0x000fe40003f66270 */
[C---:B------:R-:W-:Y:S02]  /*2b90*/  SEL R107, R110.reuse, R107, !P4 ;  /* 0x0000006b6e6b7207 */ /* 0x040fe40006000000 */
[----:B------:R-:W-:-:S02]  /*2ba0*/  SEL R112, R110, R105, !P4 ;  /* 0x000000696e707207 */ /* 0x000fc40006000000 */
[C---:B------:R-:W-:Y:S02]  /*2bb0*/  SEL R109, R110.reuse, R109, !P4 ;  /* 0x0000006d6e6d7207 */ /* 0x040fe40006000000 */
[----:B------:R-:W-:Y:S01]  /*2bc0*/  @!P2 IMAD.MOV R103, RZ, RZ, -R103 ;  /* 0x000000ffff67a224 */ /* 0x000fe200078e0a67 */
[C---:B------:R-:W-:Y:S01]  /*2bd0*/  SEL R106, R110.reuse, R106, !P4 ;  /* 0x0000006a6e6a7207 */ /* 0x040fe20006000000 */
[----:B------:R-:W-:Y:S01]  /*2be0*/  IMAD R105, R107, UR8, RZ ;  /* 0x000000086b697c24 */ /* 0x000fe2000f8e02ff */
[C---:B------:R-:W-:Y:S01]  /*2bf0*/  SEL R114, R110.reuse, R7, !P4 ;  /* 0x000000076e727207 */ /* 0x040fe20006000000 */
[----:B------:R-:W-:Y:S01]  /*2c00*/  @!P0 IMAD.MOV R102, RZ, RZ, -R102 ;  /* 0x000000ffff668224 */ /* 0x000fe200078e0a66 */
[C---:B------:R-:W-:Y:S01]  /*2c10*/  SEL R115, R110.reuse, R111, !P4 ;  /* 0x0000006f6e737207 */ /* 0x040fe20006000000 */
[----:B------:R-:W-:Y:S01]  /*2c20*/  @!P3 IMAD.MOV R104, RZ, RZ, -R104 ;  /* 0x000000ffff68b224 */ /* 0x000fe200078e0a68 */
[----:B------:R-:W-:Y:S01]  /*2c30*/  SEL R121, R110, R103, !P4 ;  /* 0x000000676e797207 */ /* 0x000fe20006000000 */
[----:B------:R-:W-:Y:S01]  /*2c40*/  IMAD R107, R112, UR8, RZ ;  /* 0x00000008706b7c24 */ /* 0x000fe2000f8e02ff */
[C---:B------:R-:W-:Y:S01]  /*2c50*/  SEL R111, R110.reuse, R108, !P4 ;  /* 0x0000006c6e6f7207 */ /* 0x040fe20006000000 */
[----:B------:R-:W-:Y:S01]  /*2c60*/  IMAD R103, R109, UR8, RZ ;  /* 0x000000086d677c24 */ /* 0x000fe2000f8e02ff */
[----:B------:R-:W-:Y:S01]  /*2c70*/  SEL R117, R110, R113, !P4 ;  /* 0x000000716e757207 */ /* 0x000fe20006000000 */
[----:B------:R-:W-:Y:S01]  /*2c80*/  IMAD R109, R106, UR8, RZ ;  /* 0x000000086a6d7c24 */ /* 0x000fe2000f8e02ff */
[----:B------:R-:W-:Y:S01]  /*2c90*/  SEL R119, R110, R102, !P4 ;  /* 0x000000666e777207 */ /* 0x000fe20006000000 */
[----:B------:R-:W-:Y:S01]  /*2ca0*/  IMAD R113, R114, UR8, RZ ;  /* 0x0000000872717c24 */ /* 0x000fe2000f8e02ff */
[----:B------:R-:W-:Y:S01]  /*2cb0*/  SEL R7, R110, R104, !P4 ;  /* 0x000000686e077207 */ /* 0x000fe20006000000 */
[----:B------:R-:W-:Y:S01]  /*2cc0*/  IMAD R111, R111, UR8, RZ ;  /* 0x000000086f6f7c24 */ /* 0x000fe2000f8e02ff */
[----:B------:R-:W-:-:S04]  /*2cd0*/  @!UP2 UIADD3 UR4, UPT, UPT, -UR6, 0x100000, URZ ;  /* 0x001000000604a890 */ /* 0x000fc8000fffe1ff */
[----:B------:R-:W-:Y:S02]  /*2ce0*/  @!UP2 USHF.L.U32 UR5, UR4, 0xb, URZ ;  /* 0x0000000b0405a899 */ /* 0x000fe400080006ff */
[----:B------:R-:W-:Y:S01]  /*2cf0*/  @!UP2 USHF.L.U32 UR4, UR4, 0x1, URZ ;  /* 0x000000010404a899 */ /* 0x000fe200080006ff */
[-C--:B------:R-:W-:Y:S02]  /*2d00*/  IADD3 R106, P3, PT, R107, R122.reuse, RZ ;  /* 0x0000007a6b6a7210 */ /* 0x080fe40007f7e0ff */
[-C--:B------:R-:W-:Y:S02]  /*2d10*/  IADD3 R102, P0, PT, R103, R122.reuse, RZ ;  /* 0x0000007a67667210 */ /* 0x080fe40007f1e0ff */
[----:B------:R-:W-:Y:S01]  /*2d20*/  IADD3 R104, P2, PT, R105, R122, RZ ;  /* 0x0000007a69687210 */ /* 0x000fe20007f5e0ff */
[----:B------:R-:W-:Y:S01]  /*2d30*/  IMAD R119, R119, UR8, RZ ;  /* 0x0000000877777c24 */ /* 0x000fe2000f8e02ff */
[-C--:B------:R-:W-:Y:S01]  /*2d40*/  LEA.HI.X.SX32 R107, R107, R123.reuse, 0x1, P3 ;  /* 0x0000007b6b6b7211 */ /* 0x080fe200018f0eff */
[----:B------:R-:W-:Y:S01]  /*2d50*/  IMAD R115, R115, UR8, RZ ;  /* 0x0000000873737c24 */ /* 0x000fe2000f8e02ff */
[----:B------:R-:W-:Y:S01]  /*2d60*/  PRMT R148, RZ, 0x7610, R148 ;  /* 0x00007610ff947816 */ /* 0x000fe20000000094 */
[----:B------:R-:W-:Y:S01]  /*2d70*/  IMAD R117, R117, UR8, RZ ;  /* 0x0000000875757c24 */ /* 0x000fe2000f8e02ff */
[-C--:B------:R-:W-:Y:S01]  /*2d80*/  LEA.HI.X.SX32 R103, R103, R123.reuse, 0x1, P0 ;  /* 0x0000007b67677211 */ /* 0x080fe200000f0eff */
[----:B------:R-:W-:Y:S01]  /*2d90*/  IMAD R121, R121, UR8, RZ ;  /* 0x0000000879797c24 */ /* 0x000fe2000f8e02ff */
[----:B------:R-:W-:-:S02]  /*2da0*/  LEA.HI.X.SX32 R105, R105, R123, 0x1, P2 ;  /* 0x0000007b69697211 */ /* 0x000fc400010f0eff */
[-C--:B------:R-:W-:Y:S01]  /*2db0*/  IADD3 R112, P3, PT, R113, R122.reuse, RZ ;  /* 0x0000007a71707210 */ /* 0x080fe20007f7e0ff */
[----:B------:R-:W-:Y:S01]  /*2dc0*/  IMAD R7, R7, UR8, RZ ;  /* 0x0000000807077c24 */ /* 0x000fe2000f8e02ff */
[-C--:B------:R-:W-:Y:S01]  /*2dd0*/  IADD3 R108, P0, PT, R109, R122.reuse, RZ ;  /* 0x0000007a6d6c7210 */ /* 0x080fe20007f1e0ff */
[----:B------:R-:W-:Y:S01]  /*2de0*/  VOTEU.ALL UP1, P5 ;  /* 0x0000000000ff7886 */ /* 0x000fe20002820000 */
[----:B------:R-:W-:Y:S01]  /*2df0*/  IADD3 R110, P2, PT, R111, R122, RZ ;  /* 0x0000007a6f6e7210 */ /* 0x000fe20007f5e0ff */
[----:B------:R-:W2:Y:S01]  /*2e00*/  @P6 LDG.E.U8 R148, desc[UR26][R88.64] ;  /* 0x0000001a58946981 */ /* 0x000ea2000c1e1100 */
[-C--:B------:R-:W-:Y:S02]  /*2e10*/  LEA.HI.X.SX32 R113, R113, R123.reuse, 0x1, P3 ;  /* 0x0000007b71717211 */ /* 0x080fe400018f0eff */
[-C--:B------:R-:W-:Y:S01]  /*2e20*/  LEA.HI.X.SX32 R109, R109, R123.reuse, 0x1, P0 ;  /* 0x0000007b6d6d7211 */ /* 0x080fe200000f0eff */
[----:B------:R0:W1:Y:S01]  /*2e30*/  @!UP1 SYNCS.EXCH.64 URZ, [UR13+0x3008], UR4 ;  /* 0x003008040dff95b2 */ /* 0x0000620008000100 */
[----:B------:R-:W-:-:S02]  /*2e40*/  LEA.HI.X.SX32 R111, R111, R123, 0x1, P2 ;  /* 0x0000007b6f6f7211 */ /* 0x000fc400010f0eff */
[-C--:B------:R-:W-:Y:S02]  /*2e50*/  IADD3 R118, P3, PT, R119, R122.reuse, RZ ;  /* 0x0000007a77767210 */ /* 0x080fe40007f7e0ff */
[-C--:B------:R-:W-:Y:S02]  /*2e60*/  IADD3 R114, P0, PT, R115, R122.reuse, RZ ;  /* 0x0000007a73727210 */ /* 0x080fe40007f1e0ff */
[-C--:B------:R-:W-:Y:S02]  /*2e70*/  IADD3 R116, P2, PT, R117, R122.reuse, RZ ;  /* 0x0000007a75747210 */ /* 0x080fe40007f5e0ff */
[----:B------:R-:W-:Y:S01]  /*2e80*/  IADD3 R120, P4, PT, R121, R122, RZ ;  /* 0x0000007a79787210 */ /* 0x000fe20007f9e0ff */
[----:B-----5:R5:W-:Y:S01]  /*2e90*/  STS.U8 [R5+UR13], R143 ;  /* 0x0000008f05007988 */ /* 0x020be2000800000d */
[----:B------:R-:W-:Y:S02]  /*2ea0*/  PRMT R132, RZ, 0x7610, R132 ;  /* 0x00007610ff847816 */ /* 0x000fe40000000084 */
[----:B------:R-:W-:Y:S01]  /*2eb0*/  PRMT R134, RZ, 0x7610, R134 ;  /* 0x00007610ff867816 */ /* 0x000fe20000000086 */
[----:B---3--:R3:W-:Y:S01]  /*2ec0*/  STS.U8 [R5+UR13+0x200], R145 ;  /* 0x0002009105007988 */ /* 0x0087e2000800000d */
[----:B------:R-:W-:-:S02]  /*2ed0*/  PRMT R136, RZ, 0x7610, R136 ;  /* 0x00007610ff887816 */ /* 0x000fc40000000088 */
[----:B------:R-:W-:Y:S01]  /*2ee0*/  PRMT R142, RZ, 0x7610, R142 ;  /* 0x00007610ff8e7816 */ /* 0x000fe2000000008e */
[----:B------:R0:W-:Y:S01]  /*2ef0*/  STS.U8 [R5+UR13+0x400], R147 ;  /* 0x0004009305007988 */ /* 0x0001e2000800000d */
[----:B------:R-:W-:Y:S02]  /*2f00*/  IADD3 R122, P6, PT, R7, R122, RZ ;  /* 0x0000007a077a7210 */ /* 0x000fe40007fde0ff */
[----:B------:R-:W-:Y:S01]  /*2f10*/  PRMT R146, RZ, 0x7610, R146 ;  /* 0x00007610ff927816 */ /* 0x000fe20000000092 */
[----:B------:R0:W-:Y:S01]  /*2f20*/  STS.U8 [R5+UR13+0x800], R149 ;  /* 0x0008009505007988 */ /* 0x0001e2000800000d */
[----:B------:R-:W-:Y:S02]  /*2f30*/  PRMT R150, RZ, 0x7610, R150 ;  /* 0x00007610ff967816 */ /* 0x000fe40000000096 */
[----:B------:R-:W-:Y:S01]  /*2f40*/  PRMT R152, RZ, 0x7610, R152 ;  /* 0x00007610ff987816 */ /* 0x000fe20000000098 */
[----:B------:R0:W-:Y:S01]  /*2f50*/  STS.U8 [R5+UR13+0xc00], R151 ;  /* 0x000c009705007988 */ /* 0x0001e2000800000d */
[----:B------:R-:W-:-:S02]  /*2f60*/  PRMT R154, RZ, 0x7610, R154 ;  /* 0x00007610ff9a7816 */ /* 0x000fc4000000009a */
[-C--:B------:R-:W-:Y:S01]  /*2f70*/  LEA.HI.X.SX32 R119, R119, R123.reuse, 0x1, P3 ;  /* 0x0000007b77777211 */ /* 0x080fe200018f0eff */
[----:B------:R1:W-:Y:S01]  /*2f80*/  STS.U8 [R5+UR13+0xe00], R157 ;  /* 0x000e009d05007988 */ /* 0x0003e2000800000d */
[----:B------:R-:W-:Y:S02]  /*2f90*/  PRMT R141, RZ, 0x7610, R141 ;  /* 0x00007610ff8d7816 */ /* 0x000fe4000000008d */
[----:B-----5:R-:W-:Y:S01]  /*2fa0*/  PRMT R143, RZ, 0x7610, R143 ;  /* 0x00007610ff8f7816 */ /* 0x020fe2000000008f */
[----:B------:R5:W-:Y:S01]  /*2fb0*/  STS.U8 [R5+UR13+0x600], R155 ;  /* 0x0006009b05007988 */ /* 0x000be2000800000d */
[----:B---3--:R-:W-:Y:S02]  /*2fc0*/  PRMT R145, RZ, 0x7610, R145 ;  /* 0x00007610ff917816 */ /* 0x008fe40000000091 */
[----:B0-----:R-:W-:Y:S01]  /*2fd0*/  PRMT R147, RZ, 0x7610, R147 ;  /* 0x00007610ff937816 */ /* 0x001fe20000000093 */
[----:B------:R-:W3:Y:S01]  /*2fe0*/  @P1 LDG.E.U8 R132, desc[UR26][R92.64] ;  /* 0x0000001a5c841981 */ /* 0x000ee2000c1e1100 */
[----:B------:R-:W-:-:S02]  /*2ff0*/  LEA.HI.X.SX32 R115, R115, R123, 0x1, P0 ;  /* 0x0000007b73737211 */ /* 0x000fc400000f0eff */
[-C--:B------:R-:W-:Y:S01]  /*3000*/  LEA.HI.X.SX32 R117, R117, R123.reuse, 0x1, P2 ;  /* 0x0000007b75757211 */ /* 0x080fe200010f0eff */
[----:B------:R-:W3:Y:S01]  /*3010*/  @P1 LDG.E.U8 R134, desc[UR26][R94.64] ;  /* 0x0000001a5e861981 */ /* 0x000ee2000c1e1100 */
[----:B------:R-:W-:Y:S02]  /*3020*/  LEA.HI.X.SX32 R121, R121, R123, 0x1, P4 ;  /* 0x0000007b79797211 */ /* 0x000fe400020f0eff */
[----:B------:R-:W-:Y:S01]  /*3030*/  PRMT R149, RZ, 0x7610, R149 ;  /* 0x00007610ff957816 */ /* 0x000fe20000000095 */
[----:B------:R-:W3:Y:S01]  /*3040*/  @P1 LDG.E.U8 R136, desc[UR26][R96.64] ;  /* 0x0000001a60881981 */ /* 0x000ee2000c1e1100 */
[----:B------:R-:W-:Y:S02]  /*3050*/  PRMT R151, RZ, 0x7610, R151 ;  /* 0x00007610ff977816 */ /* 0x000fe40000000097 */
[----:B-1----:R-:W-:Y:S01]  /*3060*/  PRMT R157, RZ, 0x7610, R157 ;  /* 0x00007610ff9d7816 */ /* 0x002fe2000000009d */
[----:B------:R-:W3:Y:S01]  /*3070*/  @P1 LDG.E.U8 R142, desc[UR26][R98.64] ;  /* 0x0000001a628e1981 */ /* 0x000ee2000c1e1100 */
[----:B-----5:R-:W-:-:S02]  /*3080*/  PRMT R155, RZ, 0x7610, R155 ;  /* 0x00007610ff9b7816 */ /* 0x020fc4000000009b */
[----:B------:R-:W-:Y:S01]  /*3090*/  LEA.HI.X.SX32 R123, R7, R123, 0x1, P6 ;  /* 0x0000007b077b7211 */ /* 0x000fe200030f0eff */
[----:B------:R-:W5:Y:S04]  /*30a0*/  @P1 LDG.E.U8 R146, desc[UR26][R100.64] ;  /* 0x0000001a64921981 */ /* 0x000f68000c1e1100 */
        /* <DEDUP_REMOVED lines=10> */
[----:B------:R-:W5:Y:S01]  /*3150*/  @P1 LDG.E.U8 R155, desc[UR26][R122.64] ;  /* 0x0000001a7a9b1981 */ /* 0x000f62000c1e1100 */
[----:B------:R-:W-:-:S03]  /*3160*/  LOP3.LUT R7, R5, 0x10, RZ, 0x3c, !PT ;  /* 0x0000001005077812 */ /* 0x000fc600078e3cff */
[----:B------:R-:W-:Y:S04]  /*3170*/  STS.U8 [R5+UR13+0xa00], R159 ;  /* 0x000a009f05007988 */ /* 0x000fe8000800000d */
[----:B------:R0:W-:Y:S04]  /*3180*/  STS.U8 [R7+UR13+0x280], R124 ;  /* 0x0002807c07007988 */ /* 0x0001e8000800000d */
[----:B------:R1:W-:Y:S01]  /*3190*/  STS.U8 [R7+UR13+0x480], R125 ;  /* 0x0004807d07007988 */ /* 0x0003e2000800000d */
[----:B0-----:R-:W-:-:S03]  /*31a0*/  LOP3.LUT R124, R5, 0x20, RZ, 0x3c, !PT ;  /* 0x00000020057c7812 */ /* 0x001fc600078e3cff */
[----:B----4-:R0:W-:Y:S01]  /*31b0*/  STS.U8 [R7+UR13+0x80], R153 ;  /* 0x0000809907007988 */ /* 0x0101e2000800000d */
[----:B-1----:R-:W-:-:S03]  /*31c0*/  LOP3.LUT R125, R5, 0x30, RZ, 0x3c, !PT ;  /* 0x00000030057d7812 */ /* 0x002fc600078e3cff */
[----:B------:R0:W-:Y:S04]  /*31d0*/  STS.U8 [R7+UR13+0x680], R156 ;  /* 0x0006809c07007988 */ /* 0x0001e8000800000d */
        /* <DEDUP_REMOVED lines=15> */
[----:B--2---:R0:W-:Y:S04]  /*32d0*/  STS.U8 [R125+UR13+0xb80], R130 ;  /* 0x000b80827d007988 */ /* 0x0041e8000800000d */
[----:B------:R0:W-:Y:S04]  /*32e0*/  STS.U8 [R125+UR13+0xf80], R138 ;  /* 0x000f808a7d007988 */ /* 0x0001e8000800000d */
[----:B------:R0:W-:Y:S04]  /*32f0*/  STS.U8 [R125+UR13+0x180], R140 ;  /* 0x0001808c7d007988 */ /* 0x0001e8000800000d */
[----:B------:R0:W-:Y:S01]  /*3300*/  STS.U8 [R125+UR13+0x580], R144 ;  /* 0x000580907d007988 */ /* 0x0001e2000800000d */
[----:B------:R-:W-:-:S04]  /*3310*/  UISETP.NE.U32.AND UP1, UPT, UR7, URZ, UPT ;  /* 0x000000ff0700728c */ /* 0x000fc8000bf25070 */
[----:B------:R-:W-:Y:S02]  /*3320*/  UISETP.LT.OR UP2, UPT, UR32, 0x40, UP1 ;  /* 0x000000402000788c */ /* 0x000fe40008f41670 */
[----:B------:R-:W-:Y:S01]  /*3330*/  UISETP.GE.AND UP3, UPT, UR32, 0x80, UPT ;  /* 0x000000802000788c */ /* 0x000fe2000bf66270 */
[----:B------:R0:W-:Y:S04]  /*3340*/  STS.U8 [R125+UR13+0x980], R148 ;  /* 0x000980947d007988 */ /* 0x0001e8000800000d */
[----:B---3--:R0:W-:Y:S04]  /*3350*/  STS.U8 [R5+UR13+0x2000], R132 ;  /* 0x0020008405007988 */ /* 0x0081e8000800000d */
[----:B------:R0:W-:Y:S04]  /*3360*/  STS.U8 [R5+UR13+0x2200], R134 ;  /* 0x0022008605007988 */ /* 0x0001e8000800000d */
[----:B------:R0:W-:Y:S04]  /*3370*/  STS.U8 [R5+UR13+0x2400], R136 ;  /* 0x0024008805007988 */ /* 0x0001e8000800000d */
[----:B------:R0:W-:Y:S04]  /*3380*/  STS.U8 [R5+UR13+0x2600], R142 ;  /* 0x0026008e05007988 */ /* 0x0001e8000800000d */
[----:B-----5:R0:W-:Y:S04]  /*3390*/  STS.U8 [R7+UR13+0x2080], R146 ;  /* 0x0020809207007988 */ /* 0x0201e8000800000d */
        /* <DEDUP_REMOVED lines=10> */
[----:B------:R0:W-:Y:S01]  /*3440*/  STS.U8 [R125+UR13+0x2780], R155 ;  /* 0x0027809b7d007988 */ /* 0x0001e2000800000d */
[----:B------:R1:W-:Y:S06]  /*3450*/  MEMBAR.ALL.CTA ;  /* 0x0000000000007992 */ /* 0x0003ec0000008000 */
[----:B-1----:R-:W1:Y:S02]  /*3460*/  FENCE.VIEW.ASYNC.S ;  /* 0x00000000000073c6 */ /* 0x002e640000000000 */
[----:B-1----:R-:W-:Y:S06]  /*3470*/  BAR.SYNC.DEFER_BLOCKING 0x0 ;  /* 0x0000000000007b1d */ /* 0x002fec0000010000 */
[----:B------:R-:W-:Y:S05]  /*3480*/  BRA.U UP2, `(.L_x_6) ;  /* 0x0000000102687547 */ /* 0x000fea000b800000 */
[----:B------:R-:W-:Y:S02]  /*3490*/  UIADD3 UR4, UPT, UPT, UR13, 0x2000, URZ ;  /* 0x000020000d047890 */ /* 0x000fe4000fffe0ff */
[----:B------:R-:W-:Y:S02]  /*34a0*/  USHF.R.U32.HI UR6, URZ, 0x4, UR13 ;  /* 0x00000004ff067899 */ /* 0x000fe4000801160d */
[----:B------:R-:W-:Y:S02]  /*34b0*/  USHF.R.U32.HI UR4, URZ, 0x4, UR4 ;  /* 0x00000004ff047899 */ /* 0x000fe40008011604 */
[----:B------:R-:W-:Y:S02]  /*34c0*/  USGXT.U32 UR6, UR6, 0xe ;  /* 0x0000000e0606789a */ /* 0x000fe40008000000 */
[----:B------:R-:W-:Y:S01]  /*34d0*/  USGXT.U32 UR8, UR4, 0xe ;  /* 0x0000000e0408789a */ /* 0x000fe20008000000 */
[----:B------:R-:W-:Y:S01]  /*34e0*/  UMOV UR16, 0xffffff80 ;  /* 0xffffff8000107882 */ /* 0x000fe20000000000 */
[----:B------:R-:W-:Y:S01]  /*34f0*/  UMOV UR17, 0x7fffbfdf ;  /* 0x7fffbfdf00117882 */ /* 0x000fe20000000000 */
[----:B------:R-:W-:Y:S01]  /*3500*/  UMOV UR18, 0xfffffffe ;  /* 0xfffffffe00127882 */ /* 0x000fe20000000000 */
[----:B------:R-:W-:Y:S01]  /*3510*/  UMOV UR19, 0x7fffbfdf ;  /* 0x7fffbfdf00137882 */ /* 0x000fe20000000000 */
[----:B------:R-:W-:Y:S01]  /*3520*/  UMOV UR7, URZ ;  /* 0x000000ff00077c82 */ /* 0x000fe20008000000 */
[----:B------:R-:W-:Y:S01]  /*3530*/  UMOV UR9, URZ ;  /* 0x000000ff00097c82 */ /* 0x000fe20008000000 */
[----:B------:R-:W-:-:S02]  /*3540*/  UIADD3.64 UR16, UPT, UPT, UR6, -UR16, URZ ;  /* 0x8000001006107297 */ /* 0x000fc4000fffe0ff */
[----:B------:R-:W-:Y:S01]  /*3550*/  UIADD3.64 UR18, UPT, UPT, UR8, -UR18, URZ ;  /* 0x8000001208127297 */ /* 0x000fe2000fffe0ff */
[----:B------:R-:W-:Y:S01]  /*3560*/  UMOV UR20, 0x0 ;  /* 0x0000000000147882 */ /* 0x000fe20000000000 */
[----:B------:R-:W-:Y:S01]  /*3570*/  UMOV UR21, 0x4088010 ;  /* 0x0408801000157882 */ /* 0x000fe20000000000 */
[----:B------:R-:W-:Y:S01]  /*3580*/  UMOV UR4, UR10 ;  /* 0x0000000a00047c82 */ /* 0x000fe20008000000 */
[----:B------:R-:W-:Y:S01]  /*3590*/  UMOV UR5, URZ ;  /* 0x000000ff00057c82 */ /* 0x000fe20008000000 */
[----:B------:R-:W-:Y:S01]  /*35a0*/  UMOV UR7, 0x80004020 ;  /* 0x8000402000077882 */ /* 0x000fe20000000000 */
[----:B------:R-:W-:Y:S01]  /*35b0*/  UMOV UR9, 0x80004020 ;  /* 0x8000402000097882 */ /* 0x000fe20000000000 */
[----:B------:R-:W-:Y:S01]  /*35c0*/  UMOV UR22, 0x0 ;  /* 0x0000000000167882 */ /* 0x000fe20000000000 */
[----:B------:R-:W-:Y:S01]  /*35d0*/  UMOV UR23, 0x4088010 ;  /* 0x0408801000177882 */ /* 0x000fe20000000000 */
[----:B------:R-:W-:Y:S01]  /*35e0*/  UMOV UR4, UR4 ;  /* 0x0000000400047c82 */ /* 0x000fe20008000000 */
[----:B------:R1:W-:Y:S01]  /*35f0*/  UTCQMMA gdesc[UR6], gdesc[UR8], tmem[UR12], tmem[UR20], idesc[UR21], !UPT ;  /* 0x00ff1408060075ea */ /* 0x0003e2000f80030c */
[----:B------:R1:W-:Y:S01]  /*3600*/  UTCQMMA gdesc[UR16], gdesc[UR18], tmem[UR12], tmem[UR22], idesc[UR23], UPT ;  /* 0x00ff1612100075ea */ /* 0x0003e2000b80030c */
[----:B------:R1:W-:Y:S01]  /*3610*/  UTCBAR [UR4], URZ ;  /* 0x000000ff040073e9 */ /* 0x0003e200080000ff */
[----:B------:R-:W-:Y:S01]  /*3620*/  NOP ;  /* 0x0000000000007918 */ /* 0x000fe20000000000 */
.L_x_6:
[----:B-1----:R-:W-:Y:S01]  /*3630*/  UMOV UR4, URZ ;  /* 0x000000ff00047c82 */ /* 0x002fe20008000000 */
[----:B------:R-:W-:Y:S05]  /*3640*/  BRA.U !UP3, `(.L_x_7) ;  /* 0x000000190b6c7547 */ /* 0x000fea000b800000 */
[----:B------:R-:W1:Y:S01]  /*3650*/  LDCU.64 UR6, c[0x0][0x3a8] ;  /* 0x00007500ff0677ac */ /* 0x000e620008000a00 */
[----:B0-----:R-:W-:Y:S01]  /*3660*/  IMAD.MOV.U32 R86, RZ, RZ, RZ ;  /* 0x000000ffff567224 */ /* 0x001fe200078e00ff */
[----:B------:R-:W-:Y:S02]  /*3670*/  USHF.R.S32.HI UR4, URZ, 0x1f, UR32 ;  /* 0x0000001fff047899 */ /* 0x000fe40008011420 */
[----:B------:R-:W-:Y:S02]  /*3680*/  UIADD3 UR5, UPT, UPT, UR13, 0x1000, URZ ;  /* 0x000010000d057890 */ /* 0x000fe4000fffe0ff */
[----:B------:R-:W-:Y:S02]  /*3690*/  ULEA.HI UR4, UR4, UR32, URZ, 0x6 ;  /* 0x0000002004047291 */ /* 0x000fe4000f8f30ff */
[----:B------:R-:W-:Y:S02]  /*36a0*/  USHF.R.U32.HI UR5, URZ, 0x4, UR5 ;  /* 0x00000004ff057899 */ /* 0x000fe40008011605 */
[----:B------:R-:W-:Y:S01]  /*36b0*/  USHF.R.S32.HI UR4, URZ, 0x6, UR4 ;  /* 0x00000006ff047899 */ /* 0x000fe20008011404 */
[----:B------:R-:W-:Y:S01]  /*36c0*/  UMOV UR16, 0xffffff80 ;  /* 0xffffff8000107882 */ /* 0x000fe20000000000 */
[----:B------:R-:W-:-:S02]  /*36d0*/  UMOV UR17, 0x7fffbfdf ;  /* 0x7fffbfdf00117882 */ /* 0x000fc40000000000 */
[----:B------:R-:W-:Y:S02]  /*36e0*/  UISETP.LT.AND UP2, UPT, UR4, 0x2, UPT ;  /* 0x000000020400788c */ /* 0x000fe4000bf41270 */
[----:B-1----:R-:W-:Y:S02]  /*36f0*/  USHF.L.U32 UR15, UR6, 0x6, URZ ;  /* 0x00000006060f7899 */ /* 0x002fe400080006ff */
[----:B------:R-:W-:Y:S02]  /*3700*/  UIADD3 UR6, UPT, UPT, UR13, 0x2800, URZ ;  /* 0x000028000d067890 */ /* 0x000fe4000fffe0ff */
[----:B------:R-:W-:Y:S02]  /*3710*/  USEL UR4, UR4, 0x2, !UP2 ;  /* 0x0000000204047887 */ /* 0x000fe4000d000000 */
[----:B------:R-:W-:Y:S02]  /*3720*/  USHF.R.U32.HI UR8, URZ, 0x4, UR6 ;  /* 0x00000004ff087899 */ /* 0x000fe40008011606 */
[----:B------:R-:W-:-:S02]  /*3730*/  USGXT.U32 UR6, UR5, 0xe ;  /* 0x0000000e0506789a */ /* 0x000fc40008000000 */
[----:B------:R-:W-:Y:S02]  /*3740*/  USGXT.U32 UR8, UR8, 0xe ;  /* 0x0000000e0808789a */ /* 0x000fe40008000000 */
[----:B------:R-:W-:Y:S01]  /*3750*/  USHF.L.U32 UR28, UR7, 0x6, URZ ;  /* 0x00000006071c7899 */ /* 0x000fe200080006ff */
[----:B------:R-:W-:Y:S01]  /*3760*/  UMOV UR18, 0xfffffffe ;  /* 0xfffffffe00127882 */ /* 0x000fe20000000000 */
[----:B------:R-:W-:Y:S01]  /*3770*/  UMOV UR19, 0x7fffbfdf ;  /* 0x7fffbfdf00137882 */ /* 0x000fe20000000000 */
[----:B------:R-:W-:Y:S01]  /*3780*/  UMOV UR7, URZ ;  /* 0x000000ff00077c82 */ /* 0x000fe20008000000 */
[----:B------:R-:W-:Y:S01]  /*3790*/  UMOV UR9, URZ ;  /* 0x000000ff00097c82 */ /* 0x000fe20008000000 */
[----:B------:R-:W-:Y:S02]  /*37a0*/  UIADD3 UR30, UPT, UPT, UR30, -0x40, URZ ;  /* 0xffffffc01e1e7890 */ /* 0x000fe4000fffe0ff */
[----:B------:R-:W-:Y:S02]  /*37b0*/  UIADD3.64 UR16, UPT, UPT, UR6, -UR16, URZ ;  /* 0x8000001006107297 */ /* 0x000fe4000fffe0ff */
[----:B------:R-:W-:-:S02]  /*37c0*/  UIADD3.64 UR18, UPT, UPT, UR8, -UR18, URZ ;  /* 0x8000001208127297 */ /* 0x000fc4000fffe0ff */
[----:B------:R-:W-:Y:S01]  /*37d0*/  UIADD3 UR29, UPT, UPT, UR4, -0x1, URZ ;  /* 0xffffffff041d7890 */ /* 0x000fe2000fffe0ff */
[----:B------:R-:W-:Y:S01]  /*37e0*/  UMOV UR31, 0x1 ;  /* 0x00000001001f7882 */ /* 0x000fe20000000000 */
[----:B------:R-:W-:-:S10]  /*37f0*/  UMOV UR5, URZ ;  /* 0x000000ff00057c82 */ /* 0x000fd40008000000 */
.L_x_10:
[----:B------:R-:W-:Y:S02]  /*3800*/  USHF.R.S32.HI UR11, URZ, 0x1f, UR28 ;  /* 0x0000001fff0b7899 */ /* 0x000fe4000801141c */
[----:B------:R-:W-:Y:S01]  /*3810*/  IADD3 R118, P3, PT, R118, UR28, RZ ;  /* 0x0000001c76767c10 */ /* 0x000fe2000ff7e0ff */
[----:B------:R-:W-:Y:S01]  /*3820*/  USHF.R.S32.HI UR4, URZ, 0x1f, UR15 ;  /* 0x0000001fff047899 */ /* 0x000fe2000801140f */
[----:B------:R-:W-:Y:S01]  /*3830*/  IADD3 R120, P2, PT, R120, UR28, RZ ;  /* 0x0000001c78787c10 */ /* 0x000fe2000ff5e0ff */
[----:B------:R-:W-:Y:S01]  /*3840*/  IMAD.U32 R86, R86, -0x80000000, RZ ;  /* 0x8000000056567824 */ /* 0x000fe200078e00ff */
[----:B------:R-:W-:Y:S02]  /*3850*/  IADD3 R122, P4, PT, R122, UR28, RZ ;  /* 0x0000001c7a7a7c10 */ /* 0x000fe4000ff9e0ff */
[----:B------:R-:W-:Y:S02]  /*3860*/  IADD3.X R119, PT, PT, R119, UR11, RZ, P3, !PT ;  /* 0x0000000b77777c10 */ /* 0x000fe40009ffe4ff */
[----:B------:R-:W-:-:S02]  /*3870*/  IADD3 R112, P3, PT, R112, UR28, RZ ;  /* 0x0000001c70707c10 */ /* 0x000fc4000ff7e0ff */
[----:B------:R-:W-:Y:S02]  /*3880*/  IADD3.X R121, PT, PT, R121, UR11, RZ, P2, !PT ;  /* 0x0000000b79797c10 */ /* 0x000fe400097fe4ff */
[----:B------:R-:W-:Y:S02]  /*3890*/  IADD3.X R113, PT, PT, R113, UR11, RZ, P3, !PT ;  /* 0x0000000b71717c10 */ /* 0x000fe40009ffe4ff */
[----:B------:R-:W-:Y:S02]  /*38a0*/  IADD3 R106, P3, PT, R106, UR28, RZ ;  /* 0x0000001c6a6a7c10 */ /* 0x000fe4000ff7e0ff */
[----:B------:R-:W-:Y:S02]  /*38b0*/  IADD3 R98, P6, PT, R98, UR28, RZ ;  /* 0x0000001c62627c10 */ /* 0x000fe4000ffde0ff */
[----:B------:R-:W-:Y:S02]  /*38c0*/  IADD3.X R107, PT, PT, R107, UR11, RZ, P3, !PT ;  /* 0x0000000b6b6b7c10 */ /* 0x000fe40009ffe4ff */
[----:B------:R-:W-:-:S02]  /*38d0*/  IADD3 R100, P3, PT, R100, UR28, RZ ;  /* 0x0000001c64647c10 */ /* 0x000fc4000ff7e0ff */
[----:B------:R-:W-:Y:S02]  /*38e0*/  IADD3 R114, P2, PT, R114, UR28, RZ ;  /* 0x0000001c72727c10 */ /* 0x000fe4000ff5e0ff */
[----:B------:R-:W-:Y:S02]  /*38f0*/  IADD3.X R101, PT, PT, R101, UR11, RZ, P3, !PT ;  /* 0x0000000b65657c10 */ /* 0x000fe40009ffe4ff */
[----:B------:R-:W-:Y:S02]  /*3900*/  IADD3 R62, P3, PT, R62, UR15, RZ ;  /* 0x0000000f3e3e7c10 */ /* 0x000fe4000ff7e0ff */
[----:B------:R-:W-:Y:S02]  /*3910*/  IADD3.X R123, PT, PT, R123, UR11, RZ, P4, !PT ;  /* 0x0000000b7b7b7c10 */ /* 0x000fe4000a7fe4ff */
[----:B------:R-:W-:Y:S02]  /*3920*/  IADD3.X R63, PT, PT, R63, UR4, RZ, P3, !PT ;  /* 0x000000043f3f7c10 */ /* 0x000fe40009ffe4ff */
[----:B------:R-:W-:-:S02]  /*3930*/  IADD3 R50, P3, PT, R50, UR15, RZ ;  /* 0x0000000f32327c10 */ /* 0x000fc4000ff7e0ff */
[----:B------:R-:W-:Y:S02]  /*3940*/  IADD3 R116, P4, PT, R116, UR28, RZ ;  /* 0x0000001c74747c10 */ /* 0x000fe4000ff9e0ff */
[----:B------:R-:W-:Y:S02]  /*3950*/  IADD3.X R99, PT, PT, R99, UR11, RZ, P6, !PT ;  /* 0x0000000b63637c10 */ /* 0x000fe4000b7fe4ff */
[----:B------:R-:W-:Y:S02]  /*3960*/  IADD3.X R115, PT, PT, R115, UR11, RZ, P2, !PT ;  /* 0x0000000b73737c10 */ /* 0x000fe400097fe4ff */
[----:B------:R-:W-:Y:S02]  /*3970*/  IADD3 R96, P6, PT, R96, UR28, RZ ;  /* 0x0000001c60607c10 */ /* 0x000fe4000ffde0ff */
[----:B------:R-:W-:Y:S02]  /*3980*/  IADD3 R108, P2, PT, R108, UR28, RZ ;  /* 0x0000001c6c6c7c10 */ /* 0x000fe4000ff5e0ff */
[----:B------:R-:W-:-:S02]  /*3990*/  IADD3.X R53, PT, PT, R53, UR4, RZ, P3, !PT ;  /* 0x0000000435357c10 */ /* 0x000fc40009ffe4ff */
[----:B------:R-:W-:Y:S02]  /*39a0*/  IADD3.X R117, PT, PT, R117, UR11, RZ, P4, !PT ;  /* 0x0000000b75757c10 */ /* 0x000fe4000a7fe4ff */
[----:B------:R-:W-:Y:S02]  /*39b0*/  IADD3 R48, P3, PT, R48, UR15, RZ ;  /* 0x0000000f30307c10 */ /* 0x000fe4000ff7e0ff */
        /* <DEDUP_REMOVED lines=23> */
[----:B------:R-:W-:Y:S01]  /*3b30*/  IADD3.X R49, PT, PT, R49, UR4, RZ, P3, !PT ;  /* 0x0000000431317c10 */ /* 0x000fe20009ffe4ff */
[----:B0-----:R-:W0:Y:S01]  /*3b40*/  SYNCS.PHASECHK.TRANS64.TRYWAIT P3, [UR10], R86 ;  /* 0x00000056ff0075a7 */ /* 0x001e22000806110a */
[----:B------:R-:W-:Y:S02]  /*3b50*/  IADD3 R16, P6, PT, R16, UR15, RZ ;  /* 0x0000000f10107c10 */ /* 0x000fe4000ffde0ff */
        /* <DEDUP_REMOVED lines=41> */
[C---:B------:R-:W-:Y:S02]  /*3df0*/  LOP3.LUT R87, R4.reuse, 0x8, RZ, 0xfc, !PT ;  /* 0x0000000804577812 */ /* 0x040fe400078efcff */
[----:B------:R-:W-:Y:S02]  /*3e00*/  LOP3.LUT R126, R4, 0x10, RZ, 0xfc, !PT ;  /* 0x00000010047e7812 */ /* 0x000fe400078efcff */
[----:B------:R-:W-:Y:S02]  /*3e10*/  IADD3 R36, P6, PT, R36, UR15, RZ ;  /* 0x0000000f24247c10 */ /* 0x000fe4000ffde0ff */
[----:B------:R-:W-:-:S02]  /*3e20*/  IADD3 R6, P2, PT, R6, UR15, RZ ;  /* 0x0000000f06067c10 */ /* 0x000fc4000ff5e0ff */
[----:B------:R-:W-:Y:S02]  /*3e30*/  IADD3.X R83, PT, PT, R83, UR4, RZ, P4, !PT ;  /* 0x0000000453537c10 */ /* 0x000fe4000a7fe4ff */
[----:B------:R-:W-:Y:S02]  /*3e40*/  ISETP.GE.AND P0, PT, R87, UR30, PT ;  /* 0x0000001e57007c0c */ /* 0x000fe4000bf06270 */
[----:B------:R-:W-:Y:S02]  /*3e50*/  ISETP.GE.AND P1, PT, R126, UR30, PT ;  /* 0x0000001e7e007c0c */ /* 0x000fe4000bf26270 */
[----:B------:R-:W-:Y:S02]  /*3e60*/  ISETP.GE.AND P4, PT, R4, UR30, PT ;  /* 0x0000001e04007c0c */ /* 0x000fe4000bf86270 */
[----:B------:R-:W-:Y:S02]  /*3e70*/  IADD3.X R37, PT, PT, R37, UR4, RZ, P6, !PT ;  /* 0x0000000425257c10 */ /* 0x000fe4000b7fe4ff */
[----:B------:R-:W-:-:S02]  /*3e80*/  IADD3.X R9, PT, PT, R9, UR4, RZ, P2, !PT ;  /* 0x0000000409097c10 */ /* 0x000fc400097fe4ff */
[----:B------:R-:W-:Y:S01]  /*3e90*/  PRMT R160, RZ, 0x7610, R160 ;  /* 0x00007610ffa07816 */ /* 0x000fe200000000a0 */
[----:B0-----:R-:W-:Y:S06]  /*3ea0*/  @!P3 BRA `(.L_x_8) ;  /* 0x0000001c00ccb947 */ /* 0x001fec0003800000 */
.L_x_16:
[----:B------:R-:W-:Y:S02]  /*3eb0*/  @!P4 IMAD.MOV.U32 R86, RZ, RZ, R6 ;  /* 0x000000ffff56c224 */ /* 0x000fe400078e0006 */
[----:B------:R-:W-:Y:S01]  /*3ec0*/  @!P4 IMAD.MOV.U32 R87, RZ, RZ, R9 ;  /* 0x000000ffff57c224 */ /* 0x000fe200078e0009 */
[----:B------:R-:W-:Y:S02]  /*3ed0*/  PRMT R162, RZ, 0x7610, R162 ;  /* 0x00007610ffa27816 */ /* 0x000fe400000000a2 */
[----:B------:R-:W-:Y:S02]  /*3ee0*/  LOP3.LUT R126, R4, 0x20, RZ, 0xfc, !PT ;  /* 0x00000020047e7812 */ /* 0x000fe400078efcff */
[----:B------:R0:W2:Y:S01]  /*3ef0*/  @!P4 LDG.E.U8 R160, desc[UR26][R86.64] ;  /* 0x0000001a56a0c981 */ /* 0x0000a2000c1e1100 */
[----:B------:R-:W-:Y:S02]  /*3f00*/  PRMT R143, RZ, 0x7610, R143 ;  /* 0x00007610ff8f7816 */ /* 0x000fe4000000008f */
[----:B------:R-:W-:Y:S01]  /*3f10*/  ISETP.GE.AND P2, PT, R126, UR30, PT ;  /* 0x0000001e7e007c0c */ /* 0x000fe2000bf46270 */
[----:B0-----:R-:W-:-:S02]  /*3f20*/  @!P0 IMAD.MOV.U32 R86, RZ, RZ, R8 ;  /* 0x000000ffff568224 */ /* 0x001fc400078e0008 */
[----:B------:R-:W-:Y:S01]  /*3f30*/  @!P0 IMAD.MOV.U32 R87, RZ, RZ, R11 ;  /* 0x000000ffff578224 */ /* 0x000fe200078e000b */
[----:B------:R-:W-:-:S04]  /*3f40*/  LOP3.LUT R126, R4, 0x28, RZ, 0xfc, !PT ;  /* 0x00000028047e7812 */ /* 0x000fc800078efcff */
[----:B------:R0:W3:Y:S01]  /*3f50*/  @!P0 LDG.E.U8 R162, desc[UR26][R86.64] ;  /* 0x0000001a56a28981 */ /* 0x0000e2000c1e1100 */
[----:B------:R-:W-:Y:S01]  /*3f60*/  ISETP.GE.AND P0, PT, R39, UR30, PT ;  /* 0x0000001e27007c0c */ /* 0x000fe2000bf06270 */
[----:B0-----:R-:W-:Y:S02]  /*3f70*/  @!P1 IMAD.MOV.U32 R86, RZ, RZ, R10 ;  /* 0x000000ffff569224 */ /* 0x001fe400078e000a */
[----:B------:R-:W-:-:S05]  /*3f80*/  @!P1 IMAD.MOV.U32 R87, RZ, RZ, R13 ;  /* 0x000000ffff579224 */ /* 0x000fca00078e000d */
[----:B------:R0:W4:Y:S01]  /*3f90*/  @!P1 LDG.E.U8 R143, desc[UR26][R86.64] ;  /* 0x0000001a568f9981 */ /* 0x000122000c1e1100 */
[----:B------:R-:W-:Y:S02]  /*3fa0*/  ISETP.GE.AND P1, PT, R126, UR30, PT ;  /* 0x0000001e7e007c0c */ /* 0x000fe4000bf26270 */
[----:B------:R-:W-:Y:S01]  /*3fb0*/  LOP3.LUT R126, R4, 0x30, RZ, 0xfc, !PT ;  /* 0x00000030047e7812 */ /* 0x000fe200078efcff */
[----:B------:R-:W-:Y:S01]  /*3fc0*/  @!P2 IMAD.MOV.U32 R127, RZ, RZ, R15 ;  /* 0x000000ffff7fa224 */ /* 0x000fe200078e000f */
[----:B------:R-:W-:Y:S02]  /*3fd0*/  PRMT R147, RZ, 0x7610, R147 ;  /* 0x00007610ff937816 */ /* 0x000fe40000000093 */
[----:B------:R-:W-:Y:S01]  /*3fe0*/  ISETP.GE.AND P3, PT, R126, UR30, PT ;  /* 0x0000001e7e007c0c */ /* 0x000fe2000bf66270 */
[----:B------:R-:W-:Y:S01]  /*3ff0*/  @!P2 IMAD.MOV.U32 R126, RZ, RZ, R12 ;  /* 0x000000ffff7ea224 */ /* 0x000fe200078e000c */
[----:B------:R-:W-:Y:S01]  /*4000*/  LOP3.LUT R128, R4, 0x38, RZ, 0xfc, !PT ;  /* 0x0000003804807812 */ /* 0x000fe200078efcff */
[----:B0-----:R-:W-:Y:S01]  /*4010*/  @!P0 IMAD.MOV.U32 R86, RZ, RZ, R42 ;  /* 0x000000ffff568224 */ /* 0x001fe200078e002a */
[----:B------:R-:W-:Y:S01]  /*4020*/  PRMT R145, RZ, 0x7610, R145 ;  /* 0x00007610ff917816 */ /* 0x000fe20000000091 */
[----:B------:R-:W-:Y:S01]  /*4030*/  @!P0 IMAD.MOV.U32 R87, RZ, RZ, R45 ;  /* 0x000000ffff578224 */ /* 0x000fe200078e002d */
[----:B------:R0:W5:Y:S01]  /*4040*/  @!P2 LDG.E.U8 R147, desc[UR26][R126.64] ;  /* 0x0000001a7e93a981 */ /* 0x000162000c1e1100 */
[----:B------:R-:W-:-:S02]  /*4050*/  PRMT R149, RZ, 0x7610, R149 ;  /* 0x00007610ff957816 */ /* 0x000fc40000000095 */
[----:B------:R-:W-:Y:S01]  /*4060*/  ISETP.GE.AND P2, PT, R128, UR30, PT ;  /* 0x0000001e80007c0c */ /* 0x000fe2000bf46270 */
[----:B------:R1:W2:Y:S01]  /*4070*/  @!P0 LDG.E.U8 R145, desc[UR26][R86.64] ;  /* 0x0000001a56918981 */ /* 0x0002a2000c1e1100 */
[----:B0-----:R-:W-:Y:S02]  /*4080*/  @!P1 IMAD.MOV.U32 R126, RZ, RZ, R14 ;  /* 0x000000ffff7e9224 */ /* 0x001fe400078e000e */
[----:B------:R-:W-:Y:S01]  /*4090*/  @!P1 IMAD.MOV.U32 R127, RZ, RZ, R17 ;  /* 0x000000ffff7f9224 */ /* 0x000fe200078e0011 */
[----:B-1----:R-:W-:Y:S02]  /*40a0*/  PRMT R87, RZ, 0x7610, R87 ;  /* 0x00007610ff577816 */ /* 0x002fe40000000057 */
[----:B------:R-:W-:Y:S02]  /*40b0*/  LOP3.LUT R86, R4, 0x2, RZ, 0xfc, !PT ;  /* 0x0000000204567812 */ /* 0x000fe400078efcff */
[----:B------:R0:W2:Y:S02]  /*40c0*/  @!P1 LDG.E.U8 R149, desc[UR26][R126.64] ;  /* 0x0000001a7e959981 */ /* 0x0000a4000c1e1100 */
[----:B------:R-:W-:-:S02]  /*40d0*/  ISETP.GE.AND P0, PT, R86, UR30, PT ;  /* 0x0000001e56007c0c */ /* 0x000fc4000bf06270 */
[----:B------:R-:W-:Y:S01]  /*40e0*/  PRMT R86, RZ, 0x7610, R86 ;  /* 0x00007610ff567816 */ /* 0x000fe20000000056 */
[----:B0-----:R-:W-:Y:S02]  /*40f0*/  @!P3 IMAD.MOV.U32 R126, RZ, RZ, R16 ;  /* 0x000000ffff7eb224 */ /* 0x001fe400078e0010 */
[----:B------:R-:W-:-:S05]  /*4100*/  @!P3 IMAD.MOV.U32 R127, RZ, RZ, R19 ;  /* 0x000000ffff7fb224 */ /* 0x000fca00078e0013 */
[----:B------:R0:W3:Y:S02]  /*4110*/  @!P3 LDG.E.U8 R87, desc[UR26][R126.64] ;  /* 0x0000001a7e57b981 */ /* 0x0000e4000c1e1100 */
[----:B0-----:R-:W-:Y:S02]  /*4120*/  @!P2 IMAD.MOV.U32 R126, RZ, RZ, R18 ;  /* 0x000000ffff7ea224 */ /* 0x001fe400078e0012 */
[----:B------:R-:W-:-:S05]  /*4130*/  @!P2 IMAD.MOV.U32 R127, RZ, RZ, R35 ;  /* 0x000000ffff7fa224 */ /* 0x000fca00078e0023 */
[----:B------:R0:W4:Y:S01]  /*4140*/  @!P2 LDG.E.U8 R86, desc[UR26][R126.64] ;  /* 0x0000001a7e56a981 */ /* 0x000122000c1e1100 */
[----:B------:R-:W-:-:S04]  /*4150*/  LOP3.LUT R128, R4, 0xa, RZ, 0xfc, !PT ;  /* 0x0000000a04807812 */ /* 0x000fc800078efcff */
[----:B------:R-:W-:Y:S02]  /*4160*/  ISETP.GE.AND P1, PT, R128, UR30, PT ;  /* 0x0000001e80007c0c */ /* 0x000fe4000bf26270 */
[----:B------:R-:W-:Y:S02]  /*4170*/  PRMT R159, RZ, 0x7610, R159 ;  /* 0x00007610ff9f7816 */ /* 0x000fe4000000009f */
[----:B------:R-:W-:-:S04]  /*4180*/  PRMT R157, RZ, 0x7610, R157 ;  /* 0x00007610ff9d7816 */ /* 0x000fc8000000009d */
[----:B------:R-:W4:Y:S05]  /*4190*/  @!P0 LDG.E.U8 R159, desc[UR26][R36.64] ;  /* 0x0000001a249f8981 */ /* 0x000f2a000c1e1100 */
[----:B0-----:R-:W-:Y:S02]  /*41a0*/  @!P1 IMAD.MOV.U32 R126, RZ, RZ, R38 ;  /* 0x000000ffff7e9224 */ /* 0x001fe400078e0026 */
[----:B------:R-:W-:-:S05]  /*41b0*/  @!P1 IMAD.MOV.U32 R127, RZ, RZ, R41 ;  /* 0x000000ffff7f9224 */ /* 0x000fca00078e0029 */
[----:B------:R0:W4:Y:S01]  /*41c0*/  @!P1 LDG.E.U8 R157, desc[UR26][R126.64] ;  /* 0x0000001a7e9d9981 */ /* 0x000122000c1e1100 */
[----:B------:R-:W-:-:S04]  /*41d0*/  LOP3.LUT R128, R4, 0x12, RZ, 0xfc, !PT ;  /* 0x0000001204807812 */ /* 0x000fc800078efcff */
[----:B------:R-:W-:Y:S02]  /*41e0*/  ISETP.GE.AND P2, PT, R128, UR30, PT ;  /* 0x0000001e80007c0c */ /* 0x000fe4000bf46270 */
[----:B------:R-:W-:-:S04]  /*41f0*/  LOP3.LUT R128, R4, 0x1a, RZ, 0xfc, !PT ;  /* 0x0000001a04807812 */ /* 0x000fc800078efcff */
[----:B------:R-:W-:Y:S02]  /*4200*/  ISETP.GE.AND P0, PT, R128, UR30, PT ;  /* 0x0000001e80007c0c */ /* 0x000fe4000bf06270 */
[----:B------:R-:W-:-:S04]  /*4210*/  LOP3.LUT R128, R4, 0x22, RZ, 0xfc, !PT ;  /* 0x0000002204807812 */ /* 0x000fc800078efcff */
[----:B------:R-:W-:Y:S02]  /*4220*/  ISETP.GE.AND P1, PT, R128, UR30, PT ;  /* 0x0000001e80007c0c */ /* 0x000fe4000bf26270 */
[----:B------:R-:W-:Y:S02]  /*4230*/  PRMT R164, RZ, 0x7610, R164 ;  /* 0x00007610ffa47816 */ /* 0x000fe400000000a4 */
[----:B------:R-:W-:Y:S01]  /*4240*/  LOP3.LUT R130, R4, 0x4, RZ, 0xfc, !PT ;  /* 0x0000000404827812 */ /* 0x000fe200078efcff */
[----:B0-----:R-:W-:Y:S01]  /*4250*/  @!P2 IMAD.MOV.U32 R126, RZ, RZ, R40 ;  /* 0x000000ffff7ea224 */ /* 0x001fe200078e0028 */
[----:B------:R-:W-:Y:S01]  /*4260*/  PRMT R155, RZ, 0x7610, R155 ;  /* 0x00007610ff9b7816 */ /* 0x000fe2000000009b */
[----:B------:R-:W-:Y:S01]  /*4270*/  @!P2 IMAD.MOV.U32 R127, RZ, RZ, R43 ;  /* 0x000000ffff7fa224 */ /* 0x000fe200078e002b */
[----:B------:R-:W-:-:S04]  /*4280*/  PRMT R151, RZ, 0x7610, R151 ;  /* 0x00007610ff977816 */ /* 0x000fc80000000097 */
[----:B------:R0:W4:Y:S01]  /*4290*/  @!P2 LDG.E.U8 R155, desc[UR26][R126.64] ;  /* 0x0000001a7e9ba981 */ /* 0x000122000c1e1100 */
[----:B------:R-:W-:Y:S02]  /*42a0*/  @!P1 IMAD.MOV.U32 R128, RZ, RZ, R46 ;  /* 0x000000ffff809224 */ /* 0x000fe400078e002e */
[----:B------:R-:W-:-:S05]  /*42b0*/  @!P1 IMAD.MOV.U32 R129, RZ, RZ, R49 ;  /* 0x000000ffff819224 */ /* 0x000fca00078e0031 */
[----:B------:R1:W4:Y:S01]  /*42c0*/  @!P1 LDG.E.U8 R164, desc[UR26][R128.64] ;  /* 0x0000001a80a49981 */ /* 0x000322000c1e1100 */
[----:B------:R-:W-:Y:S02]  /*42d0*/  ISETP.GE.AND P1, PT, R130, UR30, PT ;  /* 0x0000001e82007c0c */ /* 0x000fe4000bf26270 */
[----:B------:R-:W-:Y:S01]  /*42e0*/  LOP3.LUT R130, R4, 0x6, RZ, 0xfc, !PT ;  /* 0x0000000604827812 */ /* 0x000fe200078efcff */
[----:B0-----:R-:W-:Y:S02]  /*42f0*/  @!P0 IMAD.MOV.U32 R126, RZ, RZ, R44 ;  /* 0x000000ffff7e8224 */ /* 0x001fe400078e002c */
[----:B------:R-:W-:Y:S01]  /*4300*/  @!P0 IMAD.MOV.U32 R127, RZ, RZ, R47 ;  /* 0x000000ffff7f8224 */ /* 0x000fe200078e002f */
[----:B------:R-:W-:Y:S02]  /*4310*/  ISETP.GE.AND P2, PT, R130, UR30, PT ;  /* 0x0000001e82007c0c */ /* 0x000fe4000bf46270 */
[----:B------:R-:W-:Y:S02]  /*4320*/  LOP3.LUT R131, R4, 0xc, RZ, 0xfc, !PT ;  /* 0x0000000c04837812 */ /* 0x000fe400078efcff */
[----:B------:R-:W-:Y:S01]  /*4330*/  LEA.HI R130, R0, 0xe, RZ, 0x1a ;  /* 0x0000000e00827811 */ /* 0x000fe200078fd0ff */
[----:B------:R0:W4:Y:S01]  /*4340*/  @!P0 LDG.E.U8 R151, desc[UR26][R126.64] ;  /* 0x0000001a7e978981 */ /* 0x000122000c1e1100 */
[----:B------:R-:W-:Y:S01]  /*4350*/  ISETP.GE.AND P3, PT, R131, UR30, PT ;  /* 0x0000001e83007c0c */ /* 0x000fe2000bf66270 */
[----:B------:R-:W-:Y:S01]  /*4360*/  @!P1 IMAD.MOV.U32 R131, RZ, RZ, R55 ;  /* 0x000000ffff839224 */ /* 0x000fe200078e0037 */
[----:B------:R-:W-:Y:S01]  /*4370*/  ISETP.GE.AND P4, PT, R130, UR30, PT ;  /* 0x0000001e82007c0c */ /* 0x000fe2000bf86270 */
[----:B------:R-:W-:Y:S01]  /*4380*/  @!P1 IMAD.MOV.U32 R130, RZ, RZ, R52 ;  /* 0x000000ffff829224 */ /* 0x000fe200078e0034 */
[----:B-1----:R-:W-:-:S02]  /*4390*/  LOP3.LUT R128, R4, 0x16, RZ, 0xfc, !PT ;  /* 0x0000001604807812 */ /* 0x002fc400078efcff */
[----:B0-----:R-:W-:Y:S02]  /*43a0*/  PRMT R127, RZ, 0x7610, R127 ;  /* 0x00007610ff7f7816 */ /* 0x001fe4000000007f */
[----:B------:R-:W-:Y:S02]  /*43b0*/  PRMT R126, RZ, 0x7610, R126 ;  /* 0x00007610ff7e7816 */ /* 0x000fe4000000007e */
[----:B------:R-:W-:Y:S02]  /*43c0*/  LOP3.LUT R132, R4, 0x14, RZ, 0xfc, !PT ;  /* 0x0000001404847812 */ /* 0x000fe400078efcff */
[----:B------:R0:W4:Y:S01]  /*43d0*/  @!P1 LDG.E.U8 R127, desc[UR26][R130.64] ;  /* 0x0000001a827f9981 */ /* 0x000122000c1e1100 */
[----:B------:R-:W-:Y:S02]  /*43e0*/  ISETP.GE.AND P1, PT, R128, UR30, PT ;  /* 0x0000001e80007c0c */ /* 0x000fe4000bf26270 */
[----:B------:R-:W-:Y:S01]  /*43f0*/  LOP3.LUT R128, R4, 0x1c, RZ, 0xfc, !PT ;  /* 0x0000001c04807812 */ /* 0x000fe200078efcff */
[----:B------:R-:W4:Y:S01]  /*4400*/  @!P2 LDG.E.U8 R126, desc[UR26][R82.64] ;  /* 0x0000001a527ea981 */ /* 0x000f22000c1e1100 */
[----:B------:R-:W-:-:S02]  /*4410*/  ISETP.GE.AND P0, PT, R132, UR30, PT ;  /* 0x0000001e84007c0c */ /* 0x000fc4000bf06270 */
[----:B------:R-:W-:Y:S02]  /*4420*/  ISETP.GE.AND P2, PT, R128, UR30, PT ;  /* 0x0000001e80007c0c */ /* 0x000fe4000bf46270 */
[----:B------:R-:W-:Y:S01]  /*4430*/  PRMT R128, RZ, 0x7610, R128 ;  /* 0x00007610ff807816 */ /* 0x000fe20000000080 */
[----:B------:R-:W-:Y:S01]  /*4440*/  @!P3 IMAD.MOV.U32 R132, RZ, RZ, R54 ;  /* 0x000000ffff84b224 */ /* 0x000fe200078e0036 */
[----:B------:R-:W-:Y:S01]  /*4450*/  PRMT R129, RZ, 0x7610, R129 ;  /* 0x00007610ff817816 */ /* 0x000fe20000000081 */
[----:B------:R-:W-:Y:S01]  /*4460*/  @!P3 IMAD.MOV.U32 R133, RZ, RZ, R57 ;  /* 0x000000ffff85b224 */ /* 0x000fe200078e0039 */
[----:B0-----:R-:W-:Y:S02]  /*4470*/  LOP3.LUT R130, R4, 0x24, RZ, 0xfc, !PT ;  /* 0x0000002404827812 */ /* 0x001fe400078efcff */
[----:B------:R-:W-:Y:S01]  /*4480*/  LEA.HI R134, R0, 0x1e, RZ, 0x1a ;  /* 0x0000001e00867811 */ /* 0x000fe200078fd0ff */
[----:B------:R-:W4:Y:S01]  /*4490*/  @!P4 LDG.E.U8 R128, desc[UR26][R72.64] ;  /* 0x0000001a4880c981 */ /* 0x000f22000c1e1100 */
[----:B------:R-:W-:-:S02]  /*44a0*/  ISETP.GE.AND P4, PT, R130, UR30, PT ;  /* 0x0000001e82007c0c */ /* 0x000fc4000bf86270 */
[----:B------:R-:W-:Y:S01]  /*44b0*/  PRMT R130, RZ, 0x7610, R130 ;  /* 0x00007610ff827816 */ /* 0x000fe20000000082 */
[----:B------:R0:W4:Y:S01]  /*44c0*/  @!P3 LDG.E.U8 R129, desc[UR26][R132.64] ;  /* 0x0000001a8481b981 */ /* 0x000122000c1e1100 */
[----:B------:R-:W-:Y:S01]  /*44d0*/  ISETP.GE.AND P3, PT, R134, UR30, PT ;  /* 0x0000001e86007c0c */ /* 0x000fe2000bf66270 */
[----:B------:R-:W-:Y:S01]  /*44e0*/  @!P0 IMAD.MOV.U32 R134, RZ, RZ, R56 ;  /* 0x000000ffff868224 */ /* 0x000fe200078e0038 */
[----:B------:R-:W-:Y:S01]  /*44f0*/  PRMT R131, RZ, 0x7610, R131 ;  /* 0x00007610ff837816 */ /* 0x000fe20000000083 */
[----:B------:R-:W-:Y:S01]  /*4500*/  @!P0 IMAD.MOV.U32 R135, RZ, RZ, R59 ;  /* 0x000000ffff878224 */ /* 0x000fe200078e003b */
[C---:B------:R-:W-:Y:S01]  /*4510*/  LOP3.LUT R136, R4.reuse, 0x26, RZ, 0xfc, !PT ;  /* 0x0000002604887812 */ /* 0x040fe200078efcff */
[----:B------:R-:W4:Y:S01]  /*4520*/  @!P1 LDG.E.U8 R130, desc[UR26][R84.64] ;  /* 0x0000001a54829981 */ /* 0x000f22000c1e1100 */
[----:B0-----:R-:W-:-:S03]  /*4530*/  LOP3.LUT R132, R4, 0x2a, RZ, 0xfc, !PT ;  /* 0x0000002a04847812 */ /* 0x001fc600078efcff */
[----:B------:R0:W4:Y:S01]  /*4540*/  @!P0 LDG.E.U8 R131, desc[UR26][R134.64] ;  /* 0x0000001a86838981 */ /* 0x000122000c1e1100 */
[----:B------:R-:W-:Y:S02]  /*4550*/  ISETP.GE.AND P0, PT, R136, UR30, PT ;  /* 0x0000001e88007c0c */ /* 0x000fe4000bf06270 */
[----:B------:R-:W-:Y:S02]  /*4560*/  ISETP.GE.AND P1, PT, R132, UR30, PT ;  /* 0x0000001e84007c0c */ /* 0x000fe4000bf26270 */
[----:B------:R-:W-:Y:S02]  /*4570*/  PRMT R132, RZ, 0x7610, R132 ;  /* 0x00007610ff847816 */ /* 0x000fe40000000084 */
[----:B0-----:R-:W-:-:S04]  /*4580*/  LEA.HI R134, R0, 0x2e, RZ, 0x1a ;  /* 0x0000002e00867811 */ /* 0x001fc800078fd0ff */
[----:B------:R-:W4:Y:S01]  /*4590*/  @!P3 LDG.E.U8 R132, desc[UR26][R74.64] ;  /* 0x0000001a4a84b981 */ /* 0x000f22000c1e1100 */
[----:B------:R-:W-:Y:S02]  /*45a0*/  ISETP.GE.AND P3, PT, R134, UR30, PT ;  /* 0x0000001e86007c0c */ /* 0x000fe4000bf66270 */
[----:B------:R-:W-:Y:S02]  /*45b0*/  PRMT R134, RZ, 0x7610, R134 ;  /* 0x00007610ff867816 */ /* 0x000fe40000000086 */
[----:B------:R-:W-:Y:S02]  /*45c0*/  LOP3.LUT R139, R4, 0x32, RZ, 0xfc, !PT ;  /* 0x00000032048b7812 */ /* 0x000fe400078efcff */
[----:B------:R-:W-:Y:S02]  /*45d0*/  PRMT R133, RZ, 0x7610, R133 ;  /* 0x00007610ff857816 */ /* 0x000fe40000000085 */
[----:B------:R-:W4:Y:S01]  /*45e0*/  @!P0 LDG.E.U8 R134, desc[UR26][R88.64] ;  /* 0x0000001a58868981 */ /* 0x000f22000c1e1100 */
[----:B------:R-:W-:-:S02]  /*45f0*/  ISETP.GE.AND P0, PT, R139, UR30, PT ;  /* 0x0000001e8b007c0c */ /* 0x000fc4000bf06270 */
[----:B------:R-:W-:Y:S01]  /*4600*/  LOP3.LUT R136, R4, 0x2c, RZ, 0xfc, !PT ;  /* 0x0000002c04887812 */ /* 0x000fe200078efcff */
[----:B------:R-:W4:Y:S01]  /*4610*/  @!P2 LDG.E.U8 R133, desc[UR26][R60.64] ;  /* 0x0000001a3c85a981 */ /* 0x000f22000c1e1100 */
[----:B------:R-:W-:Y:S02]  /*4620*/  @!P1 IMAD.MOV.U32 R152, RZ, RZ, R48 ;  /* 0x000000ffff989224 */ /* 0x000fe400078e0030 */
[----:B------:R-:W-:Y:S01]  /*4630*/  ISETP.GE.AND P2, PT, R136, UR30, PT ;  /* 0x0000001e88007c0c */ /* 0x000fe2000bf46270 */
[----:B------:R-:W-:Y:S01]  /*4640*/  @!P1 IMAD.MOV.U32 R153, RZ, RZ, R51 ;  /* 0x000000ffff999224 */ /* 0x000fe200078e0033 */
[----:B------:R-:W-:Y:S02]  /*4650*/  PRMT R136, RZ, 0x7610, R136 ;  /* 0x00007610ff887816 */ /* 0x000fe40000000088 */
[----:B------:R-:W-:Y:S02]  /*4660*/  LOP3.LUT R139, R4, 0x34, RZ, 0xfc, !PT ;  /* 0x00000034048b7812 */ /* 0x000fe400078efcff */
[----:B------:R-:W-:-:S02]  /*4670*/  PRMT R140, RZ, 0x7610, R140 ;  /* 0x00007610ff8c7816 */ /* 0x000fc4000000008c */
[----:B------:R0:W4:Y:S01]  /*4680*/  @!P1 LDG.E.U8 R136, desc[UR26][R152.64] ;  /* 0x0000001a98889981 */ /* 0x000122000c1e1100 */
[----:B------:R-:W-:Y:S02]  /*4690*/  ISETP.GE.AND P1, PT, R139, UR30, PT ;  /* 0x0000001e8b007c0c */ /* 0x000fe4000bf26270 */
[----:B------:R-:W-:Y:S01]  /*46a0*/  LOP3.LUT R139, R4, 0x36, RZ, 0xfc, !PT ;  /* 0x00000036048b7812 */ /* 0x000fe200078efcff */
[----:B0-----:R-:W-:Y:S02]  /*46b0*/  @!P0 IMAD.MOV.U32 R152, RZ, RZ, R50 ;  /* 0x000000ffff988224 */ /* 0x001fe400078e0032 */
[----:B------:R-:W-:-:S05]  /*46c0*/  @!P0 IMAD.MOV.U32 R153, RZ, RZ, R53 ;  /* 0x000000ffff998224 */ /* 0x000fca00078e0035 */
[----:B------:R0:W4:Y:S01]  /*46d0*/  @!P0 LDG.E.U8 R140, desc[UR26][R152.64] ;  /* 0x0000001a988c8981 */ /* 0x000122000c1e1100 */
[----:B------:R-:W-:Y:S02]  /*46e0*/  ISETP.GE.AND P0, PT, R139, UR30, PT ;  /* 0x0000001e8b007c0c */ /* 0x000fe4000bf06270 */
[----:B------:R-:W-:-:S06]  /*46f0*/  PRMT R139, RZ, 0x7610, R139 ;  /* 0x00007610ff8b7816 */ /* 0x000fcc000000008b */
[----:B------:R-:W4:Y:S01]  /*4700*/  @!P1 LDG.E.U8 R139, desc[UR26][R70.64] ;  /* 0x0000001a468b9981 */ /* 0x000f22000c1e1100 */
[----:B------:R-:W-:Y:S02]  /*4710*/  ISETP.GE.AND P1, PT, R58, UR30, PT ;  /* 0x0000001e3a007c0c */ /* 0x000fe4000bf26270 */
[----:B------:R-:W-:Y:S02]  /*4720*/  PRMT R142, RZ, 0x7610, R142 ;  /* 0x00007610ff8e7816 */ /* 0x000fe4000000008e */
[----:B------:R-:W-:Y:S02]  /*4730*/  PRMT R144, RZ, 0x7610, R144 ;  /* 0x00007610ff907816 */ /* 0x000fe40000000090 */
[----:B------:R-:W-:Y:S02]  /*4740*/  PRMT R137, RZ, 0x7610, R137 ;  /* 0x00007610ff897816 */ /* 0x000fe40000000089 */
[----:B------:R-:W4:Y:S01]  /*4750*/  @!P0 LDG.E.U8 R142, desc[UR26][R78.64] ;  /* 0x0000001a4e8e8981 */ /* 0x000f22000c1e1100 */
[----:B------:R-:W-:-:S02]  /*4760*/  ISETP.GE.AND P0, PT, R65, UR30, PT ;  /* 0x0000001e41007c0c */ /* 0x000fc4000bf06270 */
[----:B------:R-:W-:Y:S01]  /*4770*/  LOP3.LUT R141, R0, 0x3f, RZ, 0xc0, !PT ;  /* 0x0000003f008d7812 */ /* 0x000fe200078ec0ff */
[----:B------:R-:W4:Y:S04]  /*4780*/  @!P2 LDG.E.U8 R137, desc[UR26][R68.64] ;  /* 0x0000001a4489a981 */ /* 0x000f28000c1e1100 */
[----:B------:R-:W4:Y:S01]  /*4790*/  @!P1 LDG.E.U8 R144, desc[UR26][R62.64] ;  /* 0x0000001a3e909981 */ /* 0x000f22000c1e1100 */
[----:B------:R-:W-:Y:S02]  /*47a0*/  ISETP.GE.AND P1, PT, R64, UR30, PT ;  /* 0x0000001e40007c0c */ /* 0x000fe4000bf26270 */
[----:B------:R-:W-:Y:S02]  /*47b0*/  ISETP.GE.AND P2, PT, R141, UR30, PT ;  /* 0x0000001e8d007c0c */ /* 0x000fe4000bf46270 */
[----:B------:R-:W-:-:S02]  /*47c0*/  PRMT R135, RZ, 0x7610, R135 ;  /* 0x00007610ff877816 */ /* 0x000fc40000000087 */
[----:B------:R-:W-:Y:S02]  /*47d0*/  PRMT R138, RZ, 0x7610, R138 ;  /* 0x00007610ff8a7816 */ /* 0x000fe4000000008a */
[----:B------:R-:W-:Y:S02]  /*47e0*/  PRMT R141, RZ, 0x7610, R141 ;  /* 0x00007610ff8d7816 */ /* 0x000fe4000000008d */
[----:B------:R-:W-:Y:S01]  /*47f0*/  PRMT R146, RZ, 0x7610, R146 ;  /* 0x00007610ff927816 */ /* 0x000fe20000000092 */
[----:B------:R-:W4:Y:S04]  /*4800*/  @!P4 LDG.E.U8 R135, desc[UR26][R66.64] ;  /* 0x0000001a4287c981 */ /* 0x000f28000c1e1100 */
[----:B------:R-:W4:Y:S04]  /*4810*/  @!P3 LDG.E.U8 R138, desc[UR26][R80.64] ;  /* 0x0000001a508ab981 */ /* 0x000f28000c1e1100 */
[----:B------:R-:W4:Y:S04]  /*4820*/  @!P0 LDG.E.U8 R141, desc[UR26][R76.64] ;  /* 0x0000001a4c8d8981 */ /* 0x000f28000c1e1100 */
[----:B------:R-:W4:Y:S01]  /*4830*/  @!P1 LDG.E.U8 R146, desc[UR26][R90.64] ;  /* 0x0000001a5a929981 */ /* 0x000f22000c1e1100 */
[----:B------:R-:W-:Y:S01]  /*4840*/  BAR.SYNC.DEFER_BLOCKING 0x0 ;  /* 0x0000000000007b1d */ /* 0x000fe20000010000 */
[----:B0-----:R-:W-:-:S02]  /*4850*/  PRMT R153, RZ, 0x7610, R153 ;  /* 0x00007610ff997816 */ /* 0x001fc40000000099 */
[----:B------:R-:W-:-:S03]  /*4860*/  PRMT R161, RZ, 0x7610, R161 ;  /* 0x00007610ffa17816 */ /* 0x000fc600000000a1 */
[----:B-----5:R0:W-:Y:S02]  /*4870*/  STS.U8 [R5+UR13+0x1800], R147 ;  /* 0x0018009305007988 */ /* 0x0201e4000800000d */
[----:B0-----:R-:W-:Y:S02]  /*4880*/  PRMT R147, RZ, 0x7610, R147 ;  /* 0x00007610ff937816 */ /* 0x001fe40000000093 */
[----:B--2---:R0:W-:Y:S02]  /*4890*/  STS.U8 [R5+UR13+0x1a00], R149 ;  /* 0x001a009505007988 */ /* 0x0041e4000800000d */
[----:B0-----:R-:W-:Y:S02]  /*48a0*/  PRMT R149, RZ, 0x7610, R149 ;  /* 0x00007610ff957816 */ /* 0x001fe40000000095 */
[----:B---3--:R0:W-:Y:S02]  /*48b0*/  STS.U8 [R5+UR13+0x1c00], R87 ;  /* 0x001c005705007988 */ /* 0x0081e4000800000d */
[----:B0-----:R-:W-:-:S02]  /*48c0*/  @!P2 IMAD.MOV.U32 R87, RZ, RZ, R115 ;  /* 0x000000ffff57a224 */ /* 0x001fc400078e0073 */
[----:B----4-:R0:W-:Y:S02]  /*48d0*/  STS.U8 [R5+UR13+0x1e00], R86 ;  /* 0x001e005605007988 */ /* 0x0101e4000800000d */
[----:B0-----:R-:W-:-:S05]  /*48e0*/  @!P2 IMAD.MOV.U32 R86, RZ, RZ, R114 ;  /* 0x000000ffff56a224 */ /* 0x001fca00078e0072 */
[----:B------:R0:W2:Y:S02]  /*48f0*/  @!P2 LDG.E.U8 R147, desc[UR26][R86.64] ;  /* 0x0000001a5693a981 */ /* 0x0000a4000c1e1100 */
[----:B0-----:R-:W-:Y:S02]  /*4900*/  @!P2 IMAD.MOV.U32 R86, RZ, RZ, R120 ;  /* 0x000000ffff56a224 */ /* 0x001fe400078e0078 */
[----:B------:R-:W-:-:S05]  /*4910*/  @!P2 IMAD.MOV.U32 R87, RZ, RZ, R121 ;  /* 0x000000ffff57a224 */ /* 0x000fca00078e0079 */
[----:B------:R0:W3:Y:S02]  /*4920*/  @!P2 LDG.E.U8 R149, desc[UR26][R86.64] ;  /* 0x0000001a5695a981 */ /* 0x0000e4000c1e1100 */
[----:B0-----:R-:W-:Y:S02]  /*4930*/  @!P2 IMAD.MOV.U32 R86, RZ, RZ, R104 ;  /* 0x000000ffff56a224 */ /* 0x001fe400078e0068 */
[----:B------:R-:W-:Y:S01]  /*4940*/  @!P2 IMAD.MOV.U32 R87, RZ, RZ, R105 ;  /* 0x000000ffff57a224 */ /* 0x000fe200078e0069 */
[----:B------:R-:W-:Y:S04]  /*4950*/  STS.U8 [R5+UR13+0x1000], R160 ;  /* 0x001000a005007988 */ /* 0x000fe8000800000d */
[----:B------:R0:W4:Y:S04]  /*4960*/  @!P2 LDG.E.U8 R153, desc[UR26][R86.64] ;  /* 0x0000001a5699a981 */ /* 0x000128000c1e1100 */
[----:B------:R-:W-:Y:S01]  /*4970*/  STS.U8 [R5+UR13+0x1200], R162 ;  /* 0x001200a205007988 */ /* 0x000fe2000800000d */
[----:B0-----:R-:W-:-:S02]  /*4980*/  @!P2 IMAD.MOV.U32 R86, RZ, RZ, R110 ;  /* 0x000000ffff56a224 */ /* 0x001fc400078e006e */
[----:B------:R-:W-:Y:S01]  /*4990*/  @!P2 IMAD.MOV.U32 R87, RZ, RZ, R111 ;  /* 0x000000ffff57a224 */ /* 0x000fe200078e006f */
[----:B------:R-:W-:Y:S04]  /*49a0*/  STS.U8 [R5+UR13+0x1400], R143 ;  /* 0x0014008f05007988 */ /* 0x000fe8000800000d */
[----:B------:R-:W-:Y:S04]  /*49b0*/  STS.U8 [R5+UR13+0x1600], R145 ;  /* 0x0016009105007988 */ /* 0x000fe8000800000d */
[----:B------:R0:W-:Y:S01]  /*49c0*/  STS.U8 [R7+UR13+0x1080], R159 ;  /* 0x0010809f07007988 */ /* 0x0001e2000800000d */
[----:B------:R-:W-:-:S03]  /*49d0*/  PRMT R148, RZ, 0x7610, R148 ;  /* 0x00007610ff947816 */ /* 0x000fc60000000094 */
[----:B------:R1:W5:Y:S01]  /*49e0*/  @!P2 LDG.E.U8 R161, desc[UR26][R86.64] ;  /* 0x0000001a56a1a981 */ /* 0x000362000c1e1100 */
[----:B------:R-:W-:Y:S02]  /*49f0*/  PRMT R150, RZ, 0x7610, R150 ;  /* 0x00007610ff967816 */ /* 0x000fe40000000096 */
[----:B------:R-:W-:Y:S02]  /*4a00*/  PRMT R152, RZ, 0x7610, R152 ;  /* 0x00007610ff987816 */ /* 0x000fe40000000098 */
[----:B------:R-:W-:Y:S01]  /*4a10*/  PRMT R154, RZ, 0x7610, R154 ;  /* 0x00007610ff9a7816 */ /* 0x000fe2000000009a */
[----:B------:R1:W-:Y:S01]  /*4a20*/  STS.U8 [R7+UR13+0x1280], R157 ;  /* 0x0012809d07007988 */ /* 0x0003e2000800000d */
[----:B0-----:R-:W-:Y:S01]  /*4a30*/  PRMT R159, RZ, 0x7610, R159 ;  /* 0x00007610ff9f7816 */ /* 0x001fe2000000009f */
[----:B-1----:R-:W-:Y:S01]  /*4a40*/  @!P2 IMAD.MOV.U32 R86, RZ, RZ, R116 ;  /* 0x000000ffff56a224 */ /* 0x002fe200078e0074 */
[----:B------:R-:W-:Y:S01]  /*4a50*/  PRMT R156, RZ, 0x7610, R156 ;  /* 0x00007610ff9c7816 */ /* 0x000fe2000000009c */
[----:B------:R-:W-:Y:S01]  /*4a60*/  @!P2 IMAD.MOV.U32 R87, RZ, RZ, R117 ;  /* 0x000000ffff57a224 */ /* 0x000fe200078e0075 */
[----:B------:R-:W-:Y:S01]  /*4a70*/  PRMT R158, RZ, 0x7610, R158 ;  /* 0x00007610ff9e7816 */ /* 0x000fe2000000009e */
[----:B------:R-:W2:Y:S01]  /*4a80*/  @!P2 LDG.E.U8 R148, desc[UR26][R92.64] ;  /* 0x0000001a5c94a981 */ /* 0x000ea2000c1e1100 */
[----:B------:R-:W-:-:S02]  /*4a90*/  PRMT R160, RZ, 0x7610, R160 ;  /* 0x00007610ffa07816 */ /* 0x000fc400000000a0 */
[----:B------:R-:W-:Y:S01]  /*4aa0*/  PRMT R162, RZ, 0x7610, R162 ;  /* 0x00007610ffa27816 */ /* 0x000fe200000000a2 */
[----:B------:R0:W3:Y:S01]  /*4ab0*/  @!P2 LDG.E.U8 R159, desc[UR26][R86.64] ;  /* 0x0000001a569fa981 */ /* 0x0000e2000c1e1100 */
[----:B------:R-:W-:Y:S02]  /*4ac0*/  PRMT R143, RZ, 0x7610, R143 ;  /* 0x00007610ff8f7816 */ /* 0x000fe4000000008f */
[----:B------:R-:W-:Y:S01]  /*4ad0*/  PRMT R145, RZ, 0x7610, R145 ;  /* 0x00007610ff917816 */ /* 0x000fe20000000091 */
[----:B------:R-:W3:Y:S01]  /*4ae0*/  @!P2 LDG.E.U8 R150, desc[UR26][R94.64] ;  /* 0x0000001a5e96a981 */ /* 0x000ee2000c1e1100 */
[----:B------:R-:W-:-:S03]  /*4af0*/  PRMT R157, RZ, 0x7610, R157 ;  /* 0x00007610ff9d7816 */ /* 0x000fc6000000009d */
[----:B------:R-:W4:Y:S01]  /*4b00*/  @!P2 LDG.E.U8 R152, desc[UR26][R96.64] ;  /* 0x0000001a6098a981 */ /* 0x000f22000c1e1100 */
[----:B0-----:R-:W-:Y:S02]  /*4b10*/  @!P2 IMAD.MOV.U32 R86, RZ, RZ, R122 ;  /* 0x000000ffff56a224 */ /* 0x001fe400078e007a */
[----:B------:R-:W-:Y:S01]  /*4b20*/  @!P2 IMAD.MOV.U32 R87, RZ, RZ, R123 ;  /* 0x000000ffff57a224 */ /* 0x000fe200078e007b */
[----:B------:R-:W5:Y:S04]  /*4b30*/  @!P2 LDG.E.U8 R154, desc[UR26][R98.64] ;  /* 0x0000001a629aa981 */ /* 0x000f68000c1e1100 */
[----:B------:R-:W5:Y:S04]  /*4b40*/  @!P2 LDG.E.U8 R156, desc[UR26][R100.64] ;  /* 0x0000001a649ca981 */ /* 0x000f68000c1e1100 */
[----:B------:R-:W5:Y:S04]  /*4b50*/  @!P2 LDG.E.U8 R158, desc[UR26][R106.64] ;  /* 0x0000001a6a9ea981 */ /* 0x000f68000c1e1100 */
[----:B------:R-:W5:Y:S04]  /*4b60*/  @!P2 LDG.E.U8 R160, desc[UR26][R112.64] ;  /* 0x0000001a70a0a981 */ /* 0x000f68000c1e1100 */
[----:B------:R-:W5:Y:S04]  /*4b70*/  @!P2 LDG.E.U8 R162, desc[UR26][R118.64] ;  /* 0x0000001a76a2a981 */ /* 0x000f68000c1e1100 */
[----:B------:R-:W5:Y:S04]  /*4b80*/  @!P2 LDG.E.U8 R143, desc[UR26][R102.64] ;  /* 0x0000001a668fa981 */ /* 0x000f68000c1e1100 */
[----:B------:R-:W5:Y:S04]  /*4b90*/  @!P2 LDG.E.U8 R145, desc[UR26][R108.64] ;  /* 0x0000001a6c91a981 */ /* 0x000f68000c1e1100 */
[----:B------:R-:W5:Y:S04]  /*4ba0*/  @!P2 LDG.E.U8 R157, desc[UR26][R86.64] ;  /* 0x0000001a569da981 */ /* 0x000f68000c1e1100 */
        /* <DEDUP_REMOVED lines=22> */
[----:B------:R-:W-:Y:S01]  /*4d10*/  ULEA UR10, UR31, UR13, 0x3 ;  /* 0x0000000d1f0a7291 */ /* 0x000fe2000f8e18ff */
[----:B------:R-:W-:-:S03]  /*4d20*/  UMOV UR4, UR5 ;  /* 0x0000000500047c82 */ /* 0x000fc60008000000 */
[----:B------:R-:W-:Y:S01]  /*4d30*/  UIADD3 UR10, UPT, UPT, UR10, 0x3000, URZ ;  /* 0x000030000a0a7890 */ /* 0x000fe2000fffe0ff */
[----:B--2---:R0:W-:Y:S04]  /*4d40*/  STS.U8 [R5+UR13+0x2800], R148 ;  /* 0x0028009405007988 */ /* 0x0041e8000800000d */
[----:B---3--:R0:W-:Y:S04]  /*4d50*/  STS.U8 [R5+UR13+0x2a00], R150 ;  /* 0x002a009605007988 */ /* 0x0081e8000800000d */
[----:B----4-:R0:W-:Y:S04]  /*4d60*/  STS.U8 [R5+UR13+0x2c00], R152 ;  /* 0x002c009805007988 */ /* 0x0101e8000800000d */
        /* <DEDUP_REMOVED lines=17> */
[----:B------:R-:W-:Y:S01]  /*4e80*/  UMOV UR20, UR6 ;  /* 0x0000000600147c82 */ /* 0x000fe20008000000 */
[----:B------:R-:W-:Y:S01]  /*4e90*/  UMOV UR21, 0x80004020 ;  /* 0x8000402000157882 */ /* 0x000fe20000000000 */
[----:B------:R-:W-:Y:S01]  /*4ea0*/  UMOV UR22, UR8 ;  /* 0x0000000800167c82 */ /* 0x000fe20008000000 */
[----:B------:R-:W-:Y:S01]  /*4eb0*/  UMOV UR23, 0x80004020 ;  /* 0x8000402000177882 */ /* 0x000fe20000000000 */
[----:B------:R-:W-:Y:S01]  /*4ec0*/  UMOV UR24, 0x0 ;  /* 0x0000000000187882 */ /* 0x000fe20000000000 */
[----:B------:R-:W-:Y:S01]  /*4ed0*/  UMOV UR25, 0x4088010 ;  /* 0x0408801000197882 */ /* 0x000fe20000000000 */
[----:B------:R-:W-:Y:S01]  /*4ee0*/  UMOV UR11, URZ ;  /* 0x000000ff000b7c82 */ /* 0x000fe20008000000 */
[----:B------:R-:W-:Y:S01]  /*4ef0*/  UMOV UR34, 0x0 ;  /* 0x0000000000227882 */ /* 0x000fe20000000000 */
[----:B------:R-:W-:Y:S01]  /*4f00*/  UMOV UR35, 0x4088010 ;  /* 0x0408801000237882 */ /* 0x000fe20000000000 */
[----:B------:R1:W-:Y:S01]  /*4f10*/  UTCQMMA gdesc[UR20], gdesc[UR22], tmem[UR12], tmem[UR24], idesc[UR25], UPT ;  /* 0x00ff1816140075ea */ /* 0x0003e2000b80030c */
[----:B------:R-:W-:Y:S01]  /*4f20*/  UMOV UR5, UR10 ;  /* 0x0000000a00057c82 */ /* 0x000fe20008000000 */
[----:B------:R1:W-:Y:S01]  /*4f30*/  UTCQMMA gdesc[UR16], gdesc[UR18], tmem[UR12], tmem[UR34], idesc[UR35], UPT ;  /* 0x00ff2212100075ea */ /* 0x0003e2000b80030c */
[----:B------:R1:W-:Y:S01]  /*4f40*/  UTCBAR [UR5], URZ ;  /* 0x000000ff050073e9 */ /* 0x0003e200080000ff */
[----:B------:R-:W-:-:S02]  /*4f50*/  NOP ;  /* 0x0000000000007918 */ /* 0x000fc40000000000 */
.L_x_9:
[----:B------:R-:W-:Y:S01]  /*4f60*/  UIADD3 UR31, UPT, UPT, UR31, 0x1, URZ ;  /* 0x000000011f1f7890 */ /* 0x000fe2000fffe0ff */
[----:B------:R-:W-:Y:S01]  /*4f70*/  IMAD.U32 R86, RZ, RZ, UR4 ;  /* 0x00000004ff567e24 */ /* 0x000fe2000f8e00ff */
[----:B------:R-:W-:Y:S02]  /*4f80*/  UIADD3 UR29, UPT, UPT, UR29, -0x1, URZ ;  /* 0xffffffff1d1d7890 */ /* 0x000fe4000fffe0ff */
[----:B------:R-:W-:Y:S02]  /*4f90*/  UISETP.GT.AND UP2, UPT, UR31, 0x1, UPT ;  /* 0x000000011f00788c */ /* 0x000fe4000bf44270 */
[----:B------:R-:W-:Y:S02]  /*4fa0*/  UIADD3 UR30, UPT, UPT, UR30, -0x40, URZ ;  /* 0xffffffc01e1e7890 */ /* 0x000fe4000fffe0ff */
[----:B-1----:R-:W-:Y:S02]  /*4fb0*/  USEL UR5, URZ, 0x1, !UP2 ;  /* 0x00000001ff057887 */ /* 0x002fe4000d000000 */
[----:B------:R-:W-:-:S02]  /*4fc0*/  USEL UR31, UR31, URZ, !UP2 ;  /* 0x000000ff1f1f7287 */ /* 0x000fc4000d000000 */
[----:B------:R-:W-:Y:S02]  /*4fd0*/  UISETP.NE.U32.AND UP2, UPT, UR29, URZ, UPT ;  /* 0x000000ff1d00728c */ /* 0x000fe4000bf45070 */
[----:B------:R-:W-:-:S07]  /*4fe0*/  ULOP3.LUT UR5, UR4, UR5, URZ, 0x3c, !UPT ;  /* 0x0000000504057292 */ /* 0x000fce000f8e3cff */
[----:B------:R-:W-:Y:S05]  /*4ff0*/  BRA.U UP2, `(.L_x_10) ;  /* 0xffffffe902007547 */ /* 0x000fea000b83ffff */
.L_x_7:
[----:B------:R-:W-:-:S09]  /*5000*/  UISETP.GE.AND UP1, UPT, UR32, 0x40, UPT ;  /* 0x000000402000788c */ /* 0x000fd2000bf26270 */
[----:B------:R-:W-:Y:S05]  /*5010*/  BRA.U !UP1, `(.L_x_11) ;  /* 0x0000000109107547 */ /* 0x000fea000b800000 */
[----:B------:R-:W-:-:S06]  /*5020*/  USHF.L.U32 UR4, UR4, 0x1f, URZ ;  /* 0x0000001f04047899 */ /* 0x000fcc00080006ff */
[----:B------:R-:W-:-:S04]  /*5030*/  IMAD.U32 R4, RZ, RZ, UR4 ;  /* 0x00000004ff047e24 */ /* 0x000fc8000f8e00ff */
[----:B------:R-:W1:Y:S02]  /*5040*/  SYNCS.PHASECHK.TRANS64.TRYWAIT P0, [UR10], R4 ;  /* 0x00000004ff0075a7 */ /* 0x000e64000800110a */
[----:B-1----:R-:W-:Y:S05]  /*5050*/  @!P0 BRA `(.L_x_12) ;  /* 0x0000000c006c8947 */ /* 0x002fea0003800000 */
.L_x_11:
[----:B------:R-:W-:Y:S01]  /*5060*/  BAR.SYNC.DEFER_BLOCKING 0x0 ;  /* 0x0000000000007b1d */ /* 0x000fe20000010000 */
[C---:B------:R-:W-:Y:S01]  /*5070*/  IMAD.SHL.U32 R35, R0.reuse, 0x20, RZ ;  /* 0x0000002000237824 */ /* 0x040fe200078e00ff */
[----:B------:R-:W-:Y:S01]  /*5080*/  SHF.R.S32.HI R39, RZ, 0x2, R0 ;  /* 0x00000002ff277819 */ /* 0x000fe20000011400 */
[C---:B------:R-:W-:Y:S02]  /*5090*/  IMAD.SHL.U32 R36, R0.reuse, 0x10, RZ ;  /* 0x0000001000247824 */ /* 0x040fe400078e00ff */
[C---:B------:R-:W-:Y:S01]  /*50a0*/  IMAD.SHL.U32 R37, R0.reuse, 0x4, RZ ;  /* 0x0000000400257824 */ /* 0x040fe200078e00ff */
[----:B------:R-:W-:Y:S01]  /*50b0*/  LOP3.LUT R35, R35, 0x700, RZ, 0xc0, !PT ;  /* 0x0000070023237812 */ /* 0x000fe200078ec0ff */
[----:B------:R-:W1:Y:S03]  /*50c0*/  LDCU UR4, c[0x0][0x3b4] ;  /* 0x00007680ff0477ac */ /* 0x000e660008000800 */
[----:B------:R-:W-:Y:S01]  /*50d0*/  LOP3.LUT R38, R35, 0x70, R36, 0xf8, !PT ;  /* 0x0000007023267812 */ /* 0x000fe200078ef824 */
[----:B------:R-:W-:Y:S01]  /*50e0*/  IMAD.SHL.U32 R35, R0, 0x2, RZ ;  /* 0x0000000200237824 */ /* 0x000fe200078e00ff */
[----:B------:R-:W-:Y:S01]  /*50f0*/  LOP3.LUT R36, R36, 0x30, RZ, 0xc0, !PT ;  /* 0x0000003024247812 */ /* 0x000fe200078ec0ff */
[----:B------:R-:W2:Y:S03]  /*5100*/  LDCU.128 UR8, c[0x0][0x390] ;  /* 0x00007200ff0877ac */ /* 0x000ea60008000c00 */
[----:B------:R-:W-:Y:S01]  /*5110*/  LOP3.LUT R35, R38, 0xc0, R35, 0x78, !PT ;  /* 0x000000c026237812 */ /* 0x000fe200078e7823 */
[----:B------:R-:W3:Y:S01]  /*5120*/  LDCU UR5, c[0x0][0x3b8] ;  /* 0x00007700ff0577ac */ /* 0x000ee20008000800 */
[----:B------:R-:W-:-:S02]  /*5130*/  LOP3.LUT R37, R36, 0x1c0, R37, 0xf8, !PT ;  /* 0x000001c024257812 */ /* 0x000fc400078ef825 */
[----:B------:R-:W-:Y:S01]  /*5140*/  SGXT R36, R39, 0x1 ;  /* 0x000000012724781a */ /* 0x000fe20000000200 */
[----:B------:R-:W-:Y:S01]  /*5150*/  VIADD R35, R35, UR13 ;  /* 0x0000000d23237c36 */ /* 0x000fe20008000000 */
[----:B------:R-:W4:Y:S02]  /*5160*/  @!P5 SYNCS.CCTL.IV [UR13+0x3000] ;  /* 0x00300000ff00d9b1 */ /* 0x000f24000800000d */
[----:B----4-:R-:W-:Y:S01]  /*5170*/  BAR.SYNC.DEFER_BLOCKING 0x0 ;  /* 0x0000000000007b1d */ /* 0x010fe20000010000 */
[----:B------:R-:W-:Y:S02]  /*5180*/  LOP3.LUT R37, R37, 0x440, R36, 0x78, !PT ;  /* 0x0000044025257812 */ /* 0x000fe400078e7824 */
[----:B--2---:R-:W-:-:S03]  /*5190*/  ISETP.GE.AND P0, PT, R2, UR10, PT ;  /* 0x0000000a02007c0c */ /* 0x004fc6000bf06270 */
[----:B0-----:R-:W-:Y:S01]  /*51a0*/  LDTM.16dp32bit_t0_t15.x16 R4, tmem[UR14] ;  /* 0x0000000e000479ee */ /* 0x001fe20008a00000 */
[----:B------:R-:W0:Y:S01]  /*51b0*/  LDTM.16dp32bit_t16_t31.x16 R4, tmem[UR14+0x10] ;  /* 0x0000100e000479ee */ /* 0x000e220008a20000 */
[----:B------:R-:W-:Y:S02]  /*51c0*/  ISETP.LT.AND P1, PT, R3, UR11, !P0 ;  /* 0x0000000b03007c0c */ /* 0x000fe4000c721270 */
[----:B------:R-:W-:Y:S01]  /*51d0*/  ISETP.LT.AND P4, PT, R20, UR11, !P0 ;  /* 0x0000000b14007c0c */ /* 0x000fe2000c781270 */
[----:B------:R-:W2:Y:S01]  /*51e0*/  @!P5 SYNCS.CCTL.IV [UR13+0x3008] ;  /* 0x00300800ff00d9b1 */ /* 0x000ea2000800000d */
[----:B------:R-:W-:Y:S01]  /*51f0*/  NOP ;  /* 0x0000000000007918 */ /* 0x000fe20000000000 */
[----:B0-----:R-:W-:Y:S02]  /*5200*/  F2FP.SATFINITE.E4M3.F32.PACK_AB_MERGE_C R4, R5, R4, RZ ;  /* 0x000000040504723e */ /* 0x001fe400048070ff */
[----:B------:R-:W-:Y:S02]  /*5210*/  F2FP.SATFINITE.E4M3.F32.PACK_AB_MERGE_C R8, R9, R8, RZ ;  /* 0x000000080908723e */ /* 0x000fe400048070ff */
[----:B------:R-:W-:-:S02]  /*5220*/  F2FP.SATFINITE.E4M3.F32.PACK_AB_MERGE_C R6, R7, R6, RZ ;  /* 0x000000060706723e */ /* 0x000fc400048070ff */
[----:B------:R-:W-:Y:S02]  /*5230*/  LOP3.LUT R7, R4, 0xffff, RZ, 0xc0, !PT ;  /* 0x0000ffff04077812 */ /* 0x000fe400078ec0ff */
[----:B------:R-:W-:Y:S02]  /*5240*/  LOP3.LUT R9, R8, 0xffff, RZ, 0xc0, !PT ;  /* 0x0000ffff08097812 */ /* 0x000fe400078ec0ff */
[----:B------:R-:W-:Y:S02]  /*5250*/  LOP3.LUT R6, R6, 0xffff, RZ, 0xc0, !PT ;  /* 0x0000ffff06067812 */ /* 0x000fe400078ec0ff */
[----:B------:R-:W-:Y:S02]  /*5260*/  F2FP.SATFINITE.E4M3.F32.PACK_AB_MERGE_C R12, R13, R12, RZ ;  /* 0x0000000c0d0c723e */ /* 0x000fe400048070ff */
[----:B------:R-:W-:Y:S02]  /*5270*/  F2FP.SATFINITE.E4M3.F32.PACK_AB_MERGE_C R14, R15, R14, RZ ;  /* 0x0000000e0f0e723e */ /* 0x000fe400048070ff */
[----:B------:R-:W-:-:S02]  /*5280*/  F2FP.SATFINITE.E4M3.F32.PACK_AB_MERGE_C R16, R17, R16, RZ ;  /* 0x000000101110723e */ /* 0x000fc400048070ff */
[----:B------:R-:W-:Y:S02]  /*5290*/  PRMT R4, R9, 0x3340, R0 ;  /* 0x0000334009047816 */ /* 0x000fe40000000000 */
[----:B------:R-:W-:Y:S02]  /*52a0*/  PRMT R5, R7, 0x3340, R6 ;  /* 0x0000334007057816 */ /* 0x000fe40000000006 */
[----:B------:R-:W-:Y:S02]  /*52b0*/  F2FP.SATFINITE.E4M3.F32.PACK_AB_MERGE_C R10, R11, R10, RZ ;  /* 0x0000000a0b0a723e */ /* 0x000fe400048070ff */
[----:B------:R-:W-:Y:S02]  /*52c0*/  LOP3.LUT R12, R12, 0xffff, RZ, 0xc0, !PT ;  /* 0x0000ffff0c0c7812 */ /* 0x000fe400078ec0ff */
[----:B------:R-:W-:Y:S02]  /*52d0*/  LOP3.LUT R15, R14, 0xffff, RZ, 0xc0, !PT ;  /* 0x0000ffff0e0f7812 */ /* 0x000fe400078ec0ff */
[----:B------:R-:W-:-:S02]  /*52e0*/  LOP3.LUT R17, R16, 0xffff, RZ, 0xc0, !PT ;  /* 0x0000ffff10117812 */ /* 0x000fc400078ec0ff */
[----:B------:R-:W-:Y:S02]  /*52f0*/  PRMT R11, R5, 0x5410, R4 ;  /* 0x00005410050b7816 */ /* 0x000fe40000000004 */
[----:B------:R-:W-:Y:S02]  /*5300*/  SHF.R.U32.HI R5, RZ, 0x8, R6 ;  /* 0x00000008ff057819 */ /* 0x000fe40000011606 */
[----:B------:R-:W-:Y:S02]  /*5310*/  SHF.R.U32.HI R4, RZ, 0x8, R7 ;  /* 0x00000008ff047819 */ /* 0x000fe40000011607 */
[----:B------:R-:W-:Y:S02]  /*5320*/  SHF.R.U32.HI R6, RZ, 0x8, R9 ;  /* 0x00000008ff067819 */ /* 0x000fe40000011609 */
[----:B------:R-:W-:Y:S02]  /*5330*/  SHF.R.U32.HI R7, RZ, 0x8, R12 ;  /* 0x00000008ff077819 */ /* 0x000fe4000001160c */
[----:B------:R-:W-:-:S02]  /*5340*/  SHF.R.U32.HI R8, RZ, 0x8, R15 ;  /* 0x00000008ff087819 */ /* 0x000fc4000001160f */
[----:B------:R-:W-:Y:S02]  /*5350*/  SHF.R.U32.HI R9, RZ, 0x8, R17 ;  /* 0x00000008ff097819 */ /* 0x000fe40000011611 */
[----:B------:R-:W-:Y:S02]  /*5360*/  LOP3.LUT R4, R4, 0xffff, RZ, 0xc0, !PT ;  /* 0x0000ffff04047812 */ /* 0x000fe400078ec0ff */
[----:B------:R-:W-:Y:S02]  /*5370*/  LOP3.LUT R5, R5, 0xffff, RZ, 0xc0, !PT ;  /* 0x0000ffff05057812 */ /* 0x000fe400078ec0ff */
[----:B------:R-:W-:Y:S02]  /*5380*/  LOP3.LUT R6, R6, 0xffff, RZ, 0xc0, !PT ;  /* 0x0000ffff06067812 */ /* 0x000fe400078ec0ff */
[----:B------:R-:W-:Y:S02]  /*5390*/  LOP3.LUT R7, R7, 0xffff, RZ, 0xc0, !PT ;  /* 0x0000ffff07077812 */ /* 0x000fe400078ec0ff */
[----:B------:R-:W-:-:S02]  /*53a0*/  LOP3.LUT R8, R8, 0xffff, RZ, 0xc0, !PT ;  /* 0x0000ffff08087812 */ /* 0x000fc400078ec0ff */
[----:B------:R-:W-:Y:S02]  /*53b0*/  LOP3.LUT R9, R9, 0xffff, RZ, 0xc0, !PT ;  /* 0x0000ffff09097812 */ /* 0x000fe400078ec0ff */
[----:B------:R-:W-:Y:S02]  /*53c0*/  PRMT R13, R12, 0x3340, R15 ;  /* 0x000033400c0d7816 */ /* 0x000fe4000000000f */
[----:B------:R-:W-:Y:S02]  /*53d0*/  F2FP.SATFINITE.E4M3.F32.PACK_AB_MERGE_C R18, R19, R18, RZ ;  /* 0x000000121312723e */ /* 0x000fe400048070ff */
[----:B------:R-:W-:Y:S02]  /*53e0*/  PRMT R12, R17, 0x3340, R0 ;  /* 0x00003340110c7816 */ /* 0x000fe40000000000 */
[----:B------:R-:W-:Y:S02]  /*53f0*/  PRMT R5, R4, 0x3340, R5 ;  /* 0x0000334004057816 */ /* 0x000fe40000000005 */
[----:B------:R-:W-:-:S02]  /*5400*/  PRMT R6, R6, 0x3340, R1 ;  /* 0x0000334006067816 */ /* 0x000fc40000000001 */
[----:B------:R-:W-:Y:S02]  /*5410*/  PRMT R8, R7, 0x3340, R8 ;  /* 0x0000334007087816 */ /* 0x000fe40000000008 */
[----:B------:R-:W-:Y:S01]  /*5420*/  PRMT R9, R9, 0x3340, R0 ;  /* 0x0000334009097816 */ /* 0x000fe20000000000 */
[----:B------:R-:W-:Y:S01]  /*5430*/  IMAD.SHL.U32 R0, R0, 0x40, RZ ;  /* 0x0000004000007824 */ /* 0x000fe200078e00ff */
[----:B------:R-:W-:Y:S02]  /*5440*/  PRMT R7, R13, 0x5410, R12 ;  /* 0x000054100d077816 */ /* 0x000fe4000000000c */
[----:B------:R-:W-:Y:S02]  /*5450*/  PRMT R5, R5, 0x5410, R6 ;  /* 0x0000541005057816 */ /* 0x000fe40000000006 */
[----:B------:R-:W-:Y:S02]  /*5460*/  LOP3.LUT R10, R10, 0xffff, RZ, 0xc0, !PT ;  /* 0x0000ffff0a0a7812 */ /* 0x000fe400078ec0ff */
[----:B------:R-:W-:-:S02]  /*5470*/  PRMT R9, R8, 0x5410, R9 ;  /* 0x0000541008097816 */ /* 0x000fc40000000009 */
[----:B------:R-:W-:Y:S02]  /*5480*/  LOP3.LUT R18, R18, 0xffff, RZ, 0xc0, !PT ;  /* 0x0000ffff12127812 */ /* 0x000fe400078ec0ff */
[--C-:B------:R-:W-:Y:S02]  /*5490*/  PRMT R12, R11, 0x4210, R10.reuse ;  /* 0x000042100b0c7816 */ /* 0x100fe4000000000a */
[----:B------:R-:W-:Y:S01]  /*54a0*/  PRMT R13, R5, 0x5210, R10 ;  /* 0x00005210050d7816 */ /* 0x000fe2000000000a */
[----:B---3--:R-:W-:Y:S01]  /*54b0*/  IMAD R10, R20, UR5, RZ ;  /* 0x00000005140a7c24 */ /* 0x008fe2000f8e02ff */
[--C-:B------:R-:W-:Y:S02]  /*54c0*/  PRMT R14, R7, 0x4210, R18.reuse ;  /* 0x00004210070e7816 */ /* 0x100fe40000000012 */
[----:B------:R-:W-:Y:S01]  /*54d0*/  PRMT R15, R9, 0x5210, R18 ;  /* 0x00005210090f7816 */ /* 0x000fe20000000012 */
[----:B------:R-:W-:Y:S01]  /*54e0*/  IMAD R9, R3, UR5, RZ ;  /* 0x0000000503097c24 */ /* 0x000fe2000f8e02ff */
[----:B------:R-:W-:-:S03]  /*54f0*/  LOP3.LUT R0, R0, 0x200, RZ, 0xc0, !PT ;  /* 0x0000020000007812 */ /* 0x000fc600078ec0ff */
[----:B--2---:R-:W-:Y:S01]  /*5500*/  STSM.16.M88.4 [R35], R12 ;  /* 0x0000000c23007844 */ /* 0x004fe20000000200 */
[----:B------:R-:W-:Y:S01]  /*5510*/  IADD3 R4, PT, PT, R37, UR13, R0 ;  /* 0x0000000d25047c10 */ /* 0x000fe2000fffe000 */
[----:B-1----:R-:W-:Y:S01]  /*5520*/  IMAD R0, R2, UR4, RZ ;  /* 0x0000000402007c24 */ /* 0x002fe2000f8e02ff */
[----:B------:R-:W-:Y:S04]  /*5530*/  BAR.SYNC.DEFER_BLOCKING 0x0 ;  /* 0x0000000000007b1d */ /* 0x000fe80000010000 */
[----:B------:R-:W-:-:S04]  /*5540*/  IADD3 R16, P2, PT, R0, UR8, RZ ;  /* 0x0000000800107c10 */ /* 0x000fc8000ff5e0ff */
[----:B------:R-:W-:Y:S01]  /*5550*/  LEA.HI.X.SX32 R18, R0, UR9, 0x1, P2 ;  /* 0x0000000900127c11 */ /* 0x000fe200090f0eff */
[----:B------:R-:W-:Y:S01]  /*5560*/  IMAD R0, R32, UR5, RZ ;  /* 0x0000000520007c24 */ /* 0x000fe2000f8e02ff */
[CC--:B------:R-:W-:Y:S02]  /*5570*/  IADD3 R2, P2, PT, R9.reuse, R16.reuse, RZ ;  /* 0x0000001009027210 */ /* 0x0c0fe40007f5e0ff */
[C---:B------:R-:W-:Y:S02]  /*5580*/  IADD3 R8, P3, PT, R10.reuse, R16, RZ ;  /* 0x000000100a087210 */ /* 0x040fe40007f7e0ff */
[-C--:B------:R-:W-:Y:S02]  /*5590*/  LEA.HI.X.SX32 R3, R9, R18.reuse, 0x1, P2 ;  /* 0x0000001209037211 */ /* 0x080fe400010f0eff */
[C---:B------:R-:W-:Y:S01]  /*55a0*/  ISETP.LT.AND P2, PT, R21.reuse, UR11, !P0 ;  /* 0x0000000b15007c0c */ /* 0x040fe2000c741270 */
[----:B------:R-:W-:Y:S01]  /*55b0*/  IMAD R21, R21, UR5, RZ ;  /* 0x0000000515157c24 */ /* 0x000fe2000f8e02ff */
[----:B------:R-:W-:-:S02]  /*55c0*/  LEA.HI.X.SX32 R9, R10, R18, 0x1, P3 ;  /* 0x000000120a097211 */ /* 0x000fc400018f0eff */
[C---:B------:R-:W-:Y:S01]  /*55d0*/  ISETP.LT.AND P3, PT, R23.reuse, UR11, !P0 ;  /* 0x0000000b17007c0c */ /* 0x040fe2000c761270 */
[----:B------:R-:W-:Y:S01]  /*55e0*/  IMAD R23, R23, UR5, RZ ;  /* 0x0000000517177c24 */ /* 0x000fe2000f8e02ff */
[C---:B------:R-:W-:Y:S01]  /*55f0*/  IADD3 R10, P6, PT, R21.reuse, R16, RZ ;  /* 0x00000010150a7210 */ /* 0x040fe20007fde0ff */
[----:B------:R-:W0:Y:S03]  /*5600*/  LDSM.16.M88.4 R4, [R4] ;  /* 0x000000000404783b */ /* 0x000e260000000200 */
[----:B------:R-:W-:Y:S02]  /*5610*/  LEA.HI.X.SX32 R11, R21, R18, 0x1, P6 ;  /* 0x00000012150b7211 */ /* 0x000fe400030f0eff */
[C---:B0-----:R-:W-:Y:S02]  /*5620*/  PRMT R15, R4.reuse, 0x7770, RZ ;  /* 0x00007770040f7816 */ /* 0x041fe400000000ff */
[----:B------:R-:W-:-:S02]  /*5630*/  PRMT R17, R4, 0x7771, RZ ;  /* 0x0000777104117816 */ /* 0x000fc400000000ff */
[C---:B------:R-:W-:Y:S01]  /*5640*/  PRMT R19, R5.reuse, 0x7770, RZ ;  /* 0x0000777005137816 */ /* 0x040fe200000000ff */
[----:B------:R0:W-:Y:S01]  /*5650*/  @P1 STG.E.U8 desc[UR26][R2.64], R15 ;  /* 0x0000000f02001986 */ /* 0x0001e2000c10111a */
[C---:B------:R-:W-:Y:S01]  /*5660*/  ISETP.LT.AND P1, PT, R24.reuse, UR11, !P0 ;  /* 0x0000000b18007c0c */ /* 0x040fe2000c721270 */
[----:B------:R-:W-:Y:S01]  /*5670*/  IMAD R24, R24, UR5, RZ ;  /* 0x0000000518187c24 */ /* 0x000fe2000f8e02ff */
[----:B------:R-:W-:Y:S01]  /*5680*/  PRMT R21, R5, 0x7771, RZ ;  /* 0x0000777105157816 */ /* 0x000fe200000000ff */
[----:B------:R1:W-:Y:S01]  /*5690*/  @P4 STG.E.U8 desc[UR26][R8.64], R17 ;  /* 0x0000001108004986 */ /* 0x0003e2000c10111a */
[C---:B------:R-:W-:Y:S01]  /*56a0*/  ISETP.LT.AND P4, PT, R22.reuse, UR11, !P0 ;  /* 0x0000000b16007c0c */ /* 0x040fe2000c781270 */
[----:B------:R-:W-:-:S05]  /*56b0*/  IMAD R22, R22, UR5, RZ ;  /* 0x0000000516167c24 */ /* 0x000fca000f8e02ff */
[-C--:B------:R-:W-:Y:S02]  /*56c0*/  IADD3 R12, P5, PT, R22, R16.reuse, RZ ;  /* 0x00000010160c7210 */ /* 0x080fe40007fbe0ff */
[----:B0-----:R-:W-:Y:S02]  /*56d0*/  PRMT R15, R4, 0x7772, RZ ;  /* 0x00007772040f7816 */ /* 0x001fe400000000ff */
[----:B------:R-:W-:Y:S02]  /*56e0*/  IADD3 R2, P6, PT, R23, R16, RZ ;  /* 0x0000001017027210 */ /* 0x000fe40007fde0ff */
[----:B------:R-:W-:Y:S01]  /*56f0*/  LEA.HI.X.SX32 R13, R22, R18, 0x1, P5 ;  /* 0x00000012160d7211 */ /* 0x000fe200028f0eff */
[----:B------:R0:W-:Y:S01]  /*5700*/  @P2 STG.E.U8 desc[UR26][R10.64], R15 ;  /* 0x0000000f0a002986 */ /* 0x0001e2000c10111a */
[----:B-1----:R-:W-:Y:S02]  /*5710*/  IADD3 R8, P2, PT, R24, R16, RZ ;  /* 0x0000001018087210 */ /* 0x002fe40007f5e0ff */
[----:B------:R-:W-:-:S02]  /*5720*/  PRMT R17, R4, 0x7773, RZ ;  /* 0x0000777304117816 */ /* 0x000fc400000000ff */
[-C--:B------:R-:W-:Y:S02]  /*5730*/  LEA.HI.X.SX32 R9, R24, R18.reuse, 0x1, P2 ;  /* 0x0000001218097211 */ /* 0x080fe400010f0eff */
[C---:B------:R-:W-:Y:S01]  /*5740*/  ISETP.LT.AND P2, PT, R25.reuse, UR11, !P0 ;  /* 0x0000000b19007c0c */ /* 0x040fe2000c741270 */
[----:B------:R-:W-:Y:S01]  /*5750*/  IMAD R25, R25, UR5, RZ ;  /* 0x0000000519197c24 */ /* 0x000fe2000f8e02ff */
[----:B------:R-:W-:Y:S01]  /*5760*/  LEA.HI.X.SX32 R3, R23, R18, 0x1, P6 ;  /* 0x0000001217037211 */ /* 0x000fe200030f0eff */
[----:B------:R1:W-:Y:S01]  /*5770*/  @P4 STG.E.U8 desc[UR26][R12.64], R17 ;  /* 0x000000110c004986 */ /* 0x0003e2000c10111a */
[C---:B------:R-:W-:Y:S01]  /*5780*/  ISETP.LT.AND P4, PT, R26.reuse, UR11, !P0 ;  /* 0x0000000b1a007c0c */ /* 0x040fe2000c781270 */
[----:B------:R-:W-:Y:S01]  /*5790*/  IMAD R26, R26, UR5, RZ ;  /* 0x000000051a1a7c24 */ /* 0x000fe2000f8e02ff */
[----:B0-----:R-:W-:Y:S01]  /*57a0*/  IADD3 R10, P6, PT, R25, R16, RZ ;  /* 0x00000010190a7210 */ /* 0x001fe20007fde0ff */
[----:B------:R0:W-:Y:S01]  /*57b0*/  @P3 STG.E.U8 desc[UR26][R2.64], R19 ;  /* 0x0000001302003986 */ /* 0x0001e2000c10111a */
[C---:B------:R-:W-:Y:S01]  /*57c0*/  ISETP.LT.AND P3, PT, R27.reuse, UR11, !P0 ;  /* 0x0000000b1b007c0c */ /* 0x040fe2000c761270 */
[----:B------:R-:W-:Y:S01]  /*57d0*/  IMAD R27, R27, UR5, RZ ;  /* 0x000000051b1b7c24 */ /* 0x000fe2000f8e02ff */
[----:B------:R-:W-:Y:S01]  /*57e0*/  LEA.HI.X.SX32 R11, R25, R18, 0x1, P6 ;  /* 0x00000012190b7211 */ /* 0x000fe200030f0eff */
[----:B------:R2:W-:Y:S01]  /*57f0*/  @P1 STG.E.U8 desc[UR26][R8.64], R21 ;  /* 0x0000001508001986 */ /* 0x0005e2000c10111a */
[C---:B------:R-:W-:Y:S01]  /*5800*/  ISETP.LT.AND P1, PT, R28.reuse, UR11, !P0 ;  /* 0x0000000b1c007c0c */ /* 0x040fe2000c721270 */
[----:B------:R-:W-:Y:S01]  /*5810*/  IMAD R28, R28, UR5, RZ ;  /* 0x000000051c1c7c24 */ /* 0x000fe2000f8e02ff */
[----:B------:R-:W-:-:S02]  /*5820*/  PRMT R15, R5, 0x7772, RZ ;  /* 0x00007772050f7816 */ /* 0x000fc400000000ff */
[-C--:B-1----:R-:W-:Y:S02]  /*5830*/  IADD3 R12, P5, PT, R26, R16.reuse, RZ ;  /* 0x000000101a0c7210 */ /* 0x082fe40007fbe0ff */
[----:B------:R-:W-:Y:S01]  /*5840*/  PRMT R17, R6, 0x7770, RZ ;  /* 0x0000777006117816 */ /* 0x000fe200000000ff */
[----:B------:R1:W-:Y:S01]  /*5850*/  @P2 STG.E.U8 desc[UR26][R10.64], R15 ;  /* 0x0000000f0a002986 */ /* 0x0003e2000c10111a */
[----:B0-----:R-:W-:Y:S02]  /*5860*/  IADD3 R2, P6, PT, R27, R16, RZ ;  /* 0x000000101b027210 */ /* 0x001fe40007fde0ff */
[----:B------:R-:W-:Y:S02]  /*5870*/  LEA.HI.X.SX32 R13, R26, R18, 0x1, P5 ;  /* 0x000000121a0d7211 */ /* 0x000fe400028f0eff */
[----:B--2---:R-:W-:Y:S02]  /*5880*/  PRMT R9, R5, 0x7773, RZ ;  /* 0x0000777305097816 */ /* 0x004fe400000000ff */
[----:B------:R-:W-:-:S02]  /*5890*/  IADD3 R4, P2, PT, R28, R16, RZ ;  /* 0x000000101c047210 */ /* 0x000fc40007f5e0ff */
[-C--:B------:R-:W-:Y:S01]  /*58a0*/  LEA.HI.X.SX32 R3, R27, R18.reuse, 0x1, P6 ;  /* 0x000000121b037211 */ /* 0x080fe200030f0eff */
[----:B------:R0:W-:Y:S01]  /*58b0*/  @P4 STG.E.U8 desc[UR26][R12.64], R9 ;  /* 0x000000090c004986 */ /* 0x0001e2000c10111a */
[----:B------:R-:W-:Y:S01]  /*58c0*/  LEA.HI.X.SX32 R5, R28, R18, 0x1, P2 ;  /* 0x000000121c057211 */ /* 0x000fe200010f0eff */
[----:B-1----:R-:W-:Y:S01]  /*58d0*/  IMAD R15, R34, UR5, RZ ;  /* 0x00000005220f7c24 */ /* 0x002fe2000f8e02ff */
[----:B------:R-:W-:Y:S01]  /*58e0*/  PRMT R19, R6, 0x7771, RZ ;  /* 0x0000777106137816 */ /* 0x000fe200000000ff */
[----:B------:R1:W-:Y:S01]  /*58f0*/  @P3 STG.E.U8 desc[UR26][R2.64], R17 ;  /* 0x0000001102003986 */ /* 0x0003e2000c10111a */
[C---:B------:R-:W-:Y:S01]  /*5900*/  ISETP.LT.AND P4, PT, R30.reuse, UR11, !P0 ;  /* 0x0000000b1e007c0c */ /* 0x040fe2000c781270 */
[----:B------:R-:W-:Y:S01]  /*5910*/  IMAD R30, R30, UR5, RZ ;  /* 0x000000051e1e7c24 */ /* 0x000fe2000f8e02ff */
[----:B------:R-:W-:Y:S01]  /*5920*/  ISETP.LT.AND P3, PT, R31, UR11, !P0 ;  /* 0x0000000b1f007c0c */ /* 0x000fe2000c761270 */
[----:B------:R2:W-:Y:S01]  /*5930*/  @P1 STG.E.U8 desc[UR26][R4.64], R19 ;  /* 0x0000001304001986 */ /* 0x0005e2000c10111a */
[----:B------:R-:W-:Y:S01]  /*5940*/  ISETP.LT.AND P5, PT, R29, UR11, !P0 ;  /* 0x0000000b1d007c0c */ /* 0x000fe2000c7a1270 */
[----:B------:R-:W-:Y:S01]  /*5950*/  IMAD R31, R31, UR5, RZ ;  /* 0x000000051f1f7c24 */ /* 0x000fe2000f8e02ff */
[----:B------:R-:W-:Y:S01]  /*5960*/  PRMT R21, R7, 0x7770, RZ ;  /* 0x0000777007157816 */ /* 0x000fe200000000ff */
[----:B------:R-:W-:Y:S01]  /*5970*/  IMAD R29, R29, UR5, RZ ;  /* 0x000000051d1d7c24 */ /* 0x000fe2000f8e02ff */
[----:B------:R-:W-:Y:S01]  /*5980*/  PRMT R23, R7, 0x7771, RZ ;  /* 0x0000777107177816 */ /* 0x000fe200000000ff */
[----:B0-----:R-:W-:Y:S01]  /*5990*/  IMAD R13, R33, UR5, RZ ;  /* 0x00000005210d7c24 */ /* 0x001fe2000f8e02ff */
[----:B------:R-:W-:-:S02]  /*59a0*/  IADD3 R10, P2, PT, R31, R16, RZ ;  /* 0x000000101f0a7210 */ /* 0x000fc40007f5e0ff */
[CC--:B-1----:R-:W-:Y:S02]  /*59b0*/  IADD3 R2, P1, PT, R30.reuse, R16.reuse, RZ ;  /* 0x000000101e027210 */ /* 0x0c2fe40007f3e0ff */
[----:B------:R-:W-:Y:S02]  /*59c0*/  IADD3 R8, P6, PT, R29, R16, RZ ;  /* 0x000000101d087210 */ /* 0x000fe40007fde0ff */
[----:B------:R-:W-:Y:S02]  /*59d0*/  LEA.HI.X.SX32 R3, R30, R18, 0x1, P1 ;  /* 0x000000121e037211 */ /* 0x000fe400008f0eff */
[----:B------:R-:W-:Y:S02]  /*59e0*/  IADD3 R12, P1, PT, R13, R16, RZ ;  /* 0x000000100d0c7210 */ /* 0x000fe40007f3e0ff */
[-C--:B------:R-:W-:Y:S02]  /*59f0*/  LEA.HI.X.SX32 R11, R31, R18.reuse, 0x1, P2 ;  /* 0x000000121f0b7211 */ /* 0x080fe400010f0eff */
[----:B------:R-:W-:-:S02]  /*5a00*/  LEA.HI.X.SX32 R9, R29, R18, 0x1, P6 ;  /* 0x000000121d097211 */ /* 0x000fc400030f0eff */
[----:B------:R-:W-:Y:S02]  /*5a10*/  ISETP.LT.AND P2, PT, R32, UR11, !P0 ;  /* 0x0000000b20007c0c */ /* 0x000fe4000c741270 */
[----:B------:R-:W-:Y:S02]  /*5a20*/  LEA.HI.X.SX32 R13, R13, R18, 0x1, P1 ;  /* 0x000000120d0d7211 */ /* 0x000fe400008f0eff */
[----:B--2---:R-:W-:Y:S02]  /*5a30*/  IADD3 R4, P6, PT, R0, R16, RZ ;  /* 0x0000001000047210 */ /* 0x004fe40007fde0ff */
[----:B------:R-:W-:Y:S02]  /*5a40*/  ISETP.LT.AND P1, PT, R33, UR11, !P0 ;  /* 0x0000000b21007c0c */ /* 0x000fe4000c721270 */
[----:B------:R-:W-:Y:S02]  /*5a50*/  ISETP.LT.AND P0, PT, R34, UR11, !P0 ;  /* 0x0000000b22007c0c */ /* 0x000fe4000c701270 */
[----:B------:R-:W-:-:S02]  /*5a60*/  LEA.HI.X.SX32 R5, R0, R18, 0x1, P6 ;  /* 0x0000001200057211 */ /* 0x000fc400030f0eff */
[C---:B------:R-:W-:Y:S02]  /*5a70*/  PRMT R17, R6.reuse, 0x7772, RZ ;  /* 0x0000777206117816 */ /* 0x040fe400000000ff */
[----:B------:R-:W-:Y:S02]  /*5a80*/  IADD3 R14, P6, PT, R15, R16, RZ ;  /* 0x000000100f0e7210 */ /* 0x000fe40007fde0ff */
[----:B------:R-:W-:Y:S01]  /*5a90*/  PRMT R19, R6, 0x7773, RZ ;  /* 0x0000777306137816 */ /* 0x000fe200000000ff */
[----:B------:R0:W-:Y:S01]  /*5aa0*/  @P5 STG.E.U8 desc[UR26][R8.64], R17 ;  /* 0x0000001108005986 */ /* 0x0001e2000c10111a */
[----:B------:R-:W-:Y:S02]  /*5ab0*/  PRMT R25, R7, 0x7772, RZ ;  /* 0x0000777207197816 */ /* 0x000fe400000000ff */
[----:B------:R-:W-:Y:S01]  /*5ac0*/  LEA.HI.X.SX32 R15, R15, R18, 0x1, P6 ;  /* 0x000000120f0f7211 */ /* 0x000fe200030f0eff */
[----:B------:R0:W-:Y:S01]  /*5ad0*/  @P4 STG.E.U8 desc[UR26][R2.64], R19 ;  /* 0x0000001302004986 */ /* 0x0001e2000c10111a */
[----:B------:R-:W-:-:S03]  /*5ae0*/  PRMT R7, R7, 0x7773, RZ ;  /* 0x0000777307077816 */ /* 0x000fc600000000ff */
[----:B------:R0:W-:Y:S04]  /*5af0*/  @P3 STG.E.U8 desc[UR26][R10.64], R21 ;  /* 0x000000150a003986 */ /* 0x0001e8000c10111a */
[----:B------:R0:W-:Y:S04]  /*5b00*/  @P2 STG.E.U8 desc[UR26][R4.64], R23 ;  /* 0x0000001704002986 */ /* 0x0001e8000c10111a */
[----:B------:R0:W-:Y:S04]  /*5b10*/  @P1 STG.E.U8 desc[UR26][R12.64], R25 ;  /* 0x000000190c001986 */ /* 0x0001e8000c10111a */
[----:B------:R0:W-:Y:S01]  /*5b20*/  @P0 STG.E.U8 desc[UR26][R14.64], R7 ;  /* 0x000000070e000986 */ /* 0x0001e2000c10111a */
[----:B------:R-:W-:Y:S06]  /*5b30*/  BAR.SYNC.DEFER_BLOCKING 0x0 ;  /* 0x0000000000007b1d */ /* 0x000fec0000010000 */
[----:B------:R-:W-:Y:S05]  /*5b40*/  BRA.U UP0, `(.L_x_13) ;  /* 0x00000001009c7547 */ /* 0x000fea000b800000 */
[----:B------:R-:W1:Y:S01]  /*5b50*/  S2UR UR5, SR_CgaCtaId ;  /* 0x00000000000579c3 */ /* 0x000e620000008800 */
[----:B------:R-:W-:Y:S01]  /*5b60*/  NOP ;  /* 0x0000000000007918 */ /* 0x000fe20000000000 */
[----:B------:R-:W-:Y:S01]  /*5b70*/  UMOV UR4, 0x50 ;  /* 0x0000005000047882 */ /* 0x000fe20000000000 */
[----:B------:R-:W-:Y:S02]  /*5b80*/  IMAD.U32 R0, RZ, RZ, UR12 ;  /* 0x0000000cff007e24 */ /* 0x000fe4000f8e00ff */
[----:B0-----:R-:W-:-:S03]  /*5b90*/  IMAD.MOV.U32 R3, RZ, RZ, 0x1 ;  /* 0x00000001ff037424 */ /* 0x001fc600078e00ff */
[----:B------:R-:W-:-:S04]  /*5ba0*/  LOP3.LUT R0, R0, 0xffff, RZ, 0xc0, !PT ;  /* 0x0000ffff00007812 */ /* 0x000fc800078ec0ff */
[----:B------:R-:W-:-:S05]  /*5bb0*/  SHF.R.U32.HI R0, RZ, 0x5, R0 ;  /* 0x00000005ff007819 */ /* 0x000fca0000011600 */
[----:B------:R-:W-:Y:S01]  /*5bc0*/  VIADD R2, R0, 0x10 ;  /* 0x0000001000027836 */ /* 0x000fe20000000000 */
[----:B------:R-:W-:Y:S01]  /*5bd0*/  SHF.L.U32 R0, R3, R0, RZ ;  /* 0x0000000003007219 */ /* 0x000fe200000006ff */
[----:B-1----:R-:W-:-:S03]  /*5be0*/  ULEA UR6, UR5, UR4, 0x18 ;  /* 0x0000000405067291 */ /* 0x002fc6000f8ec0ff */
[----:B------:R-:W-:-:S04]  /*5bf0*/  SHF.L.U32 R3, R3, R2, RZ ;  /* 0x0000000203037219 */ /* 0x000fc800000006ff */
[----:B------:R-:W-:Y:S02]  /*5c00*/  LOP3.LUT R0, R3, R0, RZ, 0xfc, !PT ;  /* 0x0000000003007212 */ /* 0x000fe400078efcff */
[----:B------:R-:W0:Y:S02]  /*5c10*/  LDS R5, [UR6] ;  /* 0x00000006ff057984 */ /* 0x000e240008000800 */
[C---:B------:R-:W-:Y:S02]  /*5c20*/  LOP3.LUT R2, R0.reuse, 0xffff, RZ, 0xc0, !PT ;  /* 0x0000ffff00027812 */ /* 0x040fe400078ec0ff */
[----:B0-----:R-:W-:-:S04]  /*5c30*/  LOP3.LUT R3, R0, 0xffff, R5, 0x80, !PT ;  /* 0x0000ffff00037812 */ /* 0x001fc800078e8005 */
[----:B------:R-:W-:-:S13]  /*5c40*/  ISETP.NE.AND P0, PT, R3, R2, PT ;  /* 0x000000020300720c */ /* 0x000fda0003f05270 */
[----:B------:R-:W-:Y:S05]  /*5c50*/  @P0 BRA `(.L_x_14) ;  /* 0x0000000000500947 */ /* 0x000fea0003800000 */
[----:B------:R-:W-:Y:S02]  /*5c60*/  SHF.R.U32.HI R5, RZ, 0x10, R5 ;  /* 0x00000010ff057819 */ /* 0x000fe40000011605 */
[----:B------:R-:W-:-:S04]  /*5c70*/  SHF.R.U32.HI R2, RZ, 0x10, R0 ;  /* 0x00000010ff027819 */ /* 0x000fc80000011600 */
[----:B------:R-:W-:-:S04]  /*5c80*/  LOP3.LUT R5, R5, R2, RZ, 0xc0, !PT ;  /* 0x0000000205057212 */ /* 0x000fc800078ec0ff */
[----:B------:R-:W-:-:S13]  /*5c90*/  ISETP.NE.AND P0, PT, R5, R2, PT ;  /* 0x000000020500720c */ /* 0x000fda0003f05270 */
[----:B------:R-:W-:Y:S05]  /*5ca0*/  @P0 BRA `(.L_x_15) ;  /* 0x0000000000300947 */ /* 0x000fea0003800000 */
[----:B------:R-:W-:Y:S01]  /*5cb0*/  R2UR UR4, R0 ;  /* 0x00000000000472ca */ /* 0x000fe200000e0000 */
[----:B------:R-:W-:Y:S01]  /*5cc0*/  VOTEU.ANY UR5, UPT, PT ;  /* 0x0000000000057886 */ /* 0x000fe200038e0100 */
[----:B------:R-:W0:Y:S01]  /*5cd0*/  S2R R0, SR_LANEID ;  /* 0x0000000000007919 */ /* 0x000e220000000000 */
[----:B------:R-:W-:-:S10]  /*5ce0*/  UFLO.U32 UR5, UR5 ;  /* 0x00000005000572bd */ /* 0x000fd400080e0000 */
[----:B------:R-:W-:-:S06]  /*5cf0*/  ULOP3.LUT UR4, URZ, UR4, URZ, 0x33, !UPT ;  /* 0x00000004ff047292 */ /* 0x000fcc000f8e33ff */
[----:B------:R-:W-:-:S04]  /*5d00*/  IMAD.U32 R2, RZ, RZ, UR4 ;  /* 0x00000004ff027e24 */ /* 0x000fc8000f8e00ff */
[----:B------:R-:W1:Y:S02]  /*5d10*/  REDUX UR7, R2 ;  /* 0x00000000020773c4 */ /* 0x000e640000000000 */
[----:B------:R2:W-:Y:S01]  /*5d20*/  UTCATOMSWS.AND URZ, UR4 ;  /* 0x0000000400ff79e3 */ /* 0x0005e20008000000 */
[----:B0-----:R-:W-:Y:S01]  /*5d30*/  ISETP.EQ.U32.AND P0, PT, R0, UR5, PT ;  /* 0x0000000500007c0c */ /* 0x001fe2000bf02070 */
[----:B-1----:R-:W-:-:S12]  /*5d40*/  IMAD.U32 R0, RZ, RZ, UR7 ;  /* 0x00000007ff007e24 */ /* 0x002fd8000f8e00ff */
[----:B------:R2:W-:Y:S01]  /*5d50*/  @P0 ATOMS.AND RZ, [UR6], R0 ;  /* 0x00000000ffff098c */ /* 0x0005e2000a800006 */
[----:B------:R-:W-:Y:S05]  /*5d60*/  BRA `(.L_x_13) ;  /* 0x0000000000147947 */ /* 0x000fea0003800000 */
.L_x_15:
[----:B------:R-:W-:-:S07]  /*5d70*/  MOV R2, 0x5d90 ;  /* 0x00005d9000027802 */ /* 0x000fce0000000f00 */
[----:B------:R-:W-:Y:S05]  /*5d80*/  CALL.REL.NOINC `($__internal_0_$__cuda_sm10x_tcgen05_guardrail_trap_col_being_dealloced_not_returned_by_alloc) ;  /* 0x00000000002c7944 */ /* 0x000fea0003c00000 */
[----:B------:R-:W-:Y:S05]  /*5d90*/  BRA `(.L_x_13) ;  /* 0x0000000000087947 */ /* 0x000fea0003800000 */
.L_x_14:
[----:B------:R-:W-:-:S07]  /*5da0*/  MOV R2, 0x5dc0 ;  /* 0x00005dc000027802 */ /* 0x000fce0000000f00 */
[----:B------:R-:W-:Y:S05]  /*5db0*/  CALL.REL.NOINC `($__internal_2_$__cuda_sm10x_tcgen05_guardrail_trap_unallocated_columns_being_dealloced) ;  /* 0x0000000000387944 */ /* 0x000fea0003c00000 */
.L_x_13:
[----:B------:R-:W-:Y:S01]  /*5dc0*/  NOP ;  /* 0x0000000000007918 */ /* 0x000fe20000000000 */
[----:B--2---:R-:W-:Y:S05]  /*5dd0*/  EXIT ;  /* 0x000000000000794d */ /* 0x004fea0003800000 */
.L_x_8:
[----:B------:R-:W0:Y:S02]  /*5de0*/  SYNCS.PHASECHK.TRANS64.TRYWAIT P2, [UR10], R86 ;  /* 0x00000056ff0075a7 */ /* 0x000e24000804110a */
[----:B0-----:R-:W-:Y:S05]  /*5df0*/  @!P2 BRA `(.L_x_8) ;  /* 0xfffffffc00f8a947 */ /* 0x001fea000383ffff */
[----:B------:R-:W-:Y:S05]  /*5e00*/  BRA `(.L_x_16) ;  /* 0xffffffe000287947 */ /* 0x000fea000383ffff */
.L_x_12:
[----:B------:R-:W1:Y:S02]  /*5e10*/  SYNCS.PHASECHK.TRANS64.TRYWAIT P0, [UR10], R4 ;  /* 0x00000004ff0075a7 */ /* 0x000e64000800110a */
[----:B-1----:R-:W-:Y:S05]  /*5e20*/  @!P0 BRA `(.L_x_12) ;  /* 0xfffffffc00f88947 */ /* 0x002fea000383ffff */
[----:B------:R-:W-:Y:S05]  /*5e30*/  BRA `(.L_x_11) ;  /* 0xfffffff000887947 */ /* 0x000fea000383ffff */
        .weak           $__internal_0_$__cuda_sm10x_tcgen05_guardrail_trap_col_being_dealloced_not_returned_by_alloc
        .type           $__internal_0_$__cuda_sm10x_tcgen05_guardrail_trap_col_being_dealloced_not_returned_by_alloc,@function
        .size           $__internal_0_$__cuda_sm10x_tcgen05_guardrail_trap_col_being_dealloced_not_returned_by_alloc,($__internal_1_$__cuda_sm10x_tcgen05_guardrail_trap_phase_invalid_during_alloc - $__internal_0_$__cuda_sm10x_tcgen05_guardrail_trap_col_being_dealloced_not_returned_by_alloc)
$__internal_0_$__cuda_sm10x_tcgen05_guardrail_trap_col_being_dealloced_not_returned_by_alloc:
[----:B------:R-:W-:Y:S05]  /*5e40*/  BPT.TRAP 0x1 ;  /* 0x000000040000795c */ /* 0x000fea0000300000 */
[----:B------:R-:W-:-:S04]  /*5e50*/  IMAD.MOV.U32 R3, RZ, RZ, 0x0 ;  /* 0x00000000ff037424 */ /* 0x000fc800078e00ff */
[----:B------:R-:W-:Y:S05]  /*5e60*/  RET.REL.NODEC R2 `(matmul_kernel) ;  /* 0xffffffa002647950 */ /* 0x000fea0003c3ffff */
        .weak           $__internal_1_$__cuda_sm10x_tcgen05_guardrail_trap_phase_invalid_during_alloc
        .type           $__internal_1_$__cuda_sm10x_tcgen05_guardrail_trap_phase_invalid_during_alloc,@function
        .size           $__internal_1_$__cuda_sm10x_tcgen05_guardrail_trap_phase_invalid_during_alloc,($__internal_2_$__cuda_sm10x_tcgen05_guardrail_trap_unallocated_columns_being_dealloced - $__internal_1_$__cuda_sm10x_tcgen05_guardrail_trap_phase_invalid_during_alloc)
$__internal_1_$__cuda_sm10x_tcgen05_guardrail_trap_phase_invalid_during_alloc:
[----:B------:R-:W-:Y:S05]  /*5e70*/  BPT.TRAP 0x1 ;  /* 0x000000040000795c */ /* 0x000fea0000300000 */
[----:B------:R-:W-:-:S04]  /*5e80*/  IMAD.MOV.U32 R3, RZ, RZ, 0x0 ;  /* 0x00000000ff037424 */ /* 0x000fc800078e00ff */
[----:B------:R-:W-:Y:S05]  /*5e90*/  RET.REL.NODEC R2 `(matmul_kernel) ;  /* 0xffffffa002587950 */ /* 0x000fea0003c3ffff */
        .weak           $__internal_2_$__cuda_sm10x_tcgen05_guardrail_trap_unallocated_columns_being_dealloced
        .type           $__internal_2_$__cuda_sm10x_tcgen05_guardrail_trap_unallocated_columns_being_dealloced,@function
        .size           $__internal_2_$__cuda_sm10x_tcgen05_guardrail_trap_unallocated_columns_being_dealloced,(.L_x_20 - $__internal_2_$__cuda_sm10x_tcgen05_guardrail_trap_unallocated_columns_being_dealloced)
$__internal_2_$__cuda_sm10x_tcgen05_guardrail_trap_unallocated_columns_being_dealloced:
[----:B------:R-:W-:Y:S05]  /*5ea0*/  BPT.TRAP 0x1 ;  /* 0x000000040000795c */ /* 0x000fea0000300000 */
[----:B------:R-:W-:-:S04]  /*5eb0*/  IMAD.MOV.U32 R3, RZ, RZ, 0x0 ;  /* 0x00000000ff037424 */ /* 0x000fc800078e00ff */
[----:B------:R-:W-:Y:S05]  /*5ec0*/  RET.REL.NODEC R2 `(matmul_kernel) ;  /* 0xffffffa0024c7950 */ /* 0x000fea0003c3ffff */
.L_x_17:
[----:B------:R-:W-:-:S00]  /*5ed0*/  BRA `(.L_x_17) ;  /* 0xfffffffc00fc7947 */ /* 0x000fc0000383ffff */
[----:B------:R-:W-:-:S00]  /*5ee0*/  NOP ;  /* 0x0000000000007918 */ /* 0x000fc00000000000 */
        /* <DEDUP_REMOVED lines=9> */
.L_x_20:


//--------------------- .nv.shared.matmul_kernel  --------------------------
	.section	.nv.shared.matmul_kernel,"aw",@nobits
	.sectionflags	@""
	.align	16
	.zero		1024


//--------------------- .nv.shared.reserved.0     --------------------------
	.section	.nv.shared.reserved.0,"aw",@nobits
	.align	8
	.weak		__nv_reservedSMEM_offset_0_alias
	.size		__nv_reservedSMEM_offset_0_alias, 0, 64
	.other		__nv_reservedSMEM_offset_0_alias,@"STO_CUDA_RESERVED_SHARED STV_DEFAULT"
__nv_reservedSMEM_offset_0_alias:
	.zero		0
.nv.shared.reserved.0:
	.zero		64
	.weak		__nv_reservedSMEM_allocation_phase
	.type		__nv_reservedSMEM_allocation_phase,@object
	.size		__nv_reservedSMEM_allocation_phase,(.L_0 - __nv_reservedSMEM_allocation_phase)
__nv_reservedSMEM_allocation_phase:
	.zero		1
.L_0:
	.zero		7
	.weak		__nv_reservedSMEM_devtool_atexit_pc
	.type		__nv_reservedSMEM_devtool_atexit_pc,@object
	.size		__nv_reservedSMEM_devtool_atexit_pc,(__nv_reservedSMEM_allocation_mask - __nv_reservedSMEM_devtool_atexit_pc)
__nv_reservedSMEM_devtool_atexit_pc:
	.zero		8
	.weak		__nv_reservedSMEM_allocation_mask
	.type		__nv_reservedSMEM_allocation_mask,@object
	.size		__nv_reservedSMEM_allocation_mask,(.L_2 - __nv_reservedSMEM_allocation_mask)
__nv_reservedSMEM_allocation_mask:
	.zero		4
.L_2:


//--------------------- .nv.constant0.matmul_kernel --------------------------
	.section	.nv.constant0.matmul_kernel,"a",@progbits
	.sectionflags	@""
	.align	4
.nv.constant0.matmul_kernel:
	.zero		976


//--------------------- SYMBOLS --------------------------

	.type		.nv.reservedSmem.offset0,@object
	.size		.nv.reservedSmem.offset0,0x4
	.type		.nv.reservedSmem.cap,@object
	.size		.nv.reservedSmem.cap,0x4
